// auto-generated by cutlass_sweep.gemm — config: {"arch": "sm_100", "cluster_m": 2, "cluster_n": 1, "dtype": "e4m3", "dtype_b": "e4m3", "layout": "nt", "stages": 0, "tile_k": 64, "tile_m": 64, "tile_n": 16}
#include "cutlass/cutlass.h"
#include "cutlass/gemm/collective/collective_builder.hpp"
#include "cutlass/gemm/device/gemm_universal_adapter.h"
#include "cutlass/gemm/kernel/gemm_universal.hpp"
#include "cutlass/epilogue/collective/collective_builder.hpp"

using ElemA = cutlass::float_e4m3_t;
using ElemB = cutlass::float_e4m3_t;
using ElemCD = cutlass::float_e4m3_t;
using Acc  = float;
using TileShape    = cute::Shape<cute::_64, cute::_16, cute::_64>;
using ClusterShape = cute::Shape<cute::_2, cute::_1, cute::_1>;

using CollectiveEpilogue = typename cutlass::epilogue::collective::CollectiveBuilder<
    cutlass::arch::Sm100, cutlass::arch::OpClassTensorOp,
    TileShape, ClusterShape,
    cutlass::epilogue::collective::EpilogueTileAuto,
    Acc, Acc,
    ElemCD, cutlass::layout::RowMajor, 128 / cutlass::sizeof_bits<ElemCD>::value,
    ElemCD, cutlass::layout::RowMajor, 128 / cutlass::sizeof_bits<ElemCD>::value,
    cutlass::epilogue::collective::EpilogueScheduleAuto
  >::CollectiveOp;

using CollectiveMainloop = typename cutlass::gemm::collective::CollectiveBuilder<
    cutlass::arch::Sm100, cutlass::arch::OpClassTensorOp,
    ElemA, cutlass::layout::RowMajor, 128 / cutlass::sizeof_bits<ElemA>::value,
    ElemB, cutlass::layout::ColumnMajor, 128 / cutlass::sizeof_bits<ElemB>::value,
    Acc,
    TileShape, ClusterShape,
    cutlass::gemm::collective::StageCountAutoCarveout<static_cast<int>(sizeof(typename CollectiveEpilogue::SharedStorage))>,
    cutlass::gemm::collective::KernelScheduleAuto
  >::CollectiveOp;

using GemmKernel = cutlass::gemm::kernel::GemmUniversal<
    cute::Shape<int,int,int,int>,
    CollectiveMainloop,
    CollectiveEpilogue
>;
using Gemm = cutlass::gemm::device::GemmUniversalAdapter<GemmKernel>;

// Force the device kernel symbol into the cubin without needing a host main.
auto* _anchor = &cutlass::device_kernel<GemmKernel>;


// ===== COMPILED SASS (sm_100a) =====

	.target	sm_100a

	.elftype	@"ET_EXEC"


//--------------------- .note.nv.tkinfo           --------------------------
	.section	.note.nv.tkinfo,"",@"SHT_NOTE"
	.sectionflags	@"SHF_NOTE_NV_TKINFO"
	.tkinfo
        /*0018*/ 	.word	0x00000002
        /*0030*/ 	.string	""
        /*0030*/ 	.string	"ptxas"
        /*0030*/ 	.string	"Cuda compilation tools, release 13.0, V13.0.88"
        /*0030*/ 	.string	"Build cuda_13.0.r13.0/compiler.36424714_0"
        /*0030*/ 	.string	"-arch sm_100a -m 64 "



//--------------------- .note.nv.cuinfo           --------------------------
	.section	.note.nv.cuinfo,"",@"SHT_NOTE"
	.sectionflags	@"SHF_NOTE_NV_CUINFO"
        /*0018*/ 	.short	0x0002
        /*001a*/ 	.short	0x0064
        /*001c*/ 	.short	0x0082
	.zero		2


//--------------------- .nv.info                  --------------------------
	.section	.nv.info,"",@"SHT_CUDA_INFO"
	.align	4


	//----- nvinfo : EIATTR_REGCOUNT
	.align		4
        /*0000*/ 	.byte	0x04, 0x2f
        /*0002*/ 	.short	(.L_16 - .L_15)
	.align		4
.L_15:
        /*0004*/ 	.word	index@(_ZN7cutlass13device_kernelINS_4gemm6kernel13GemmUniversalIN4cute5tupleIJiiiiEEENS1_10collective13CollectiveMmaINS1_35MainloopSm100TmaUmmaWarpSpecializedILi44ELi2ELi4ENS5_IJNS4_1CILi2EEENSA_ILi1EEESC_EEEEENS5_IJNSA_ILi64EEENSA_ILi16EEESF_EEENS_12float_e4m3_tENS5_IJlSC_lEEESI_SJ_NS4_8TiledMMAINS4_8MMA_AtomIJNS4_10MMA_TraitsINS4_19SM100_MMA_F8F6F4_SSEJSI_SI_fSF_SG_NS4_17integral_constantINS4_4UMMA5MajorELSQ_0EEESR_NSO_INSP_7ScaleInELSS_0EEEST_EEEEEENS4_6LayoutINS5_IJSC_SC_SC_EEENS5_IJNSA_ILi0EEESY_SY_EEEEENS5_IJNS4_10UnderscoreES11_S11_EEEEENS4_13SM90_TMA_LOADENS4_14ComposedLayoutINS4_7SwizzleILi2ELi4ELi3EEENS4_18smem_ptr_flag_bitsILi8EEENSW_INS5_IJNSA_ILi8EEESF_EEENS5_IJSF_SC_EEEEEEEvNS4_8identityENS4_23SM90_TMA_LOAD_MULTICASTES1E_vS1F_EENS_8epilogue10collective18CollectiveEpilogueINS1I_23Sm100TmaWarpSpecializedILi1ELi1ELi8ELb0ELb0EEEJSH_NS5_IJNSW_ISF_SC_EENSW_ISG_SC_EEEEESI_SJ_SI_SJ_NS1I_6fusion15FusionCallbacksIS1M_NS1Q_17LinearCombinationISI_fSI_fLNS_15FloatRoundStyleE2EEESH_S1P_JEEENS4_5SM1004TMEM4LOAD25SM100_TMEM_LOAD_16dp32b8xES14_NS15_INS16_ILi0ELi4ELi3EEES19_NSW_INS5_IJS1A_SG_EEENS5_IJSG_SC_EEEEEEENS4_39AutoVectorizingCopyWithAssumedAlignmentILi128EEENS4_14SM90_TMA_STOREES24_S26_S26_EEEvvEEEEvNT_6ParamsE)
        /*0008*/ 	.word	0x00000027


	//----- nvinfo : EIATTR_FRAME_SIZE
	.align		4
.L_16:
        /*000c*/ 	.byte	0x04, 0x11
        /*000e*/ 	.short	(.L_18 - .L_17)
	.align		4
.L_17:
        /*0010*/ 	.word	index@($__internal_2_$__cuda_sm10x_tcgen05_guardrail_trap_unallocated_columns_being_dealloced)
        /*0014*/ 	.word	0x00000000


	//----- nvinfo : EIATTR_FRAME_SIZE
	.align		4
.L_18:
        /*0018*/ 	.byte	0x04, 0x11
        /*001a*/ 	.short	(.L_20 - .L_19)
	.align		4
.L_19:
        /*001c*/ 	.word	index@($__internal_1_$__cuda_sm10x_tcgen05_guardrail_trap_phase_invalid_during_alloc)
        /*0020*/ 	.word	0x00000000


	//----- nvinfo : EIATTR_FRAME_SIZE
	.align		4
.L_20:
        /*0024*/ 	.byte	0x04, 0x11
        /*0026*/ 	.short	(.L_22 - .L_21)
	.align		4
.L_21:
        /*0028*/ 	.word	index@($__internal_0_$__cuda_sm10x_tcgen05_guardrail_trap_col_being_dealloced_not_returned_by_alloc)
        /*002c*/ 	.word	0x00000000


	//----- nvinfo : EIATTR_FRAME_SIZE
	.align		4
.L_22:
        /*0030*/ 	.byte	0x04, 0x11
        /*0032*/ 	.short	(.L_24 - .L_23)
	.align		4
.L_23:
        /*0034*/ 	.word	index@(_ZN7cutlass13device_kernelINS_4gemm6kernel13GemmUniversalIN4cute5tupleIJiiiiEEENS1_10collective13CollectiveMmaINS1_35MainloopSm100TmaUmmaWarpSpecializedILi44ELi2ELi4ENS5_IJNS4_1CILi2EEENSA_ILi1EEESC_EEEEENS5_IJNSA_ILi64EEENSA_ILi16EEESF_EEENS_12float_e4m3_tENS5_IJlSC_lEEESI_SJ_NS4_8TiledMMAINS4_8MMA_AtomIJNS4_10MMA_TraitsINS4_19SM100_MMA_F8F6F4_SSEJSI_SI_fSF_SG_NS4_17integral_constantINS4_4UMMA5MajorELSQ_0EEESR_NSO_INSP_7ScaleInELSS_0EEEST_EEEEEENS4_6LayoutINS5_IJSC_SC_SC_EEENS5_IJNSA_ILi0EEESY_SY_EEEEENS5_IJNS4_10UnderscoreES11_S11_EEEEENS4_13SM90_TMA_LOADENS4_14ComposedLayoutINS4_7SwizzleILi2ELi4ELi3EEENS4_18smem_ptr_flag_bitsILi8EEENSW_INS5_IJNSA_ILi8EEESF_EEENS5_IJSF_SC_EEEEEEEvNS4_8identityENS4_23SM90_TMA_LOAD_MULTICASTES1E_vS1F_EENS_8epilogue10collective18CollectiveEpilogueINS1I_23Sm100TmaWarpSpecializedILi1ELi1ELi8ELb0ELb0EEEJSH_NS5_IJNSW_ISF_SC_EENSW_ISG_SC_EEEEESI_SJ_SI_SJ_NS1I_6fusion15FusionCallbacksIS1M_NS1Q_17LinearCombinationISI_fSI_fLNS_15FloatRoundStyleE2EEESH_S1P_JEEENS4_5SM1004TMEM4LOAD25SM100_TMEM_LOAD_16dp32b8xES14_NS15_INS16_ILi0ELi4ELi3EEES19_NSW_INS5_IJS1A_SG_EEENS5_IJSG_SC_EEEEEEENS4_39AutoVectorizingCopyWithAssumedAlignmentILi128EEENS4_14SM90_TMA_STOREES24_S26_S26_EEEvvEEEEvNT_6ParamsE)
        /*0038*/ 	.word	0x00000000


	//----- nvinfo : EIATTR_MIN_STACK_SIZE
	.align		4
.L_24:
        /*003c*/ 	.byte	0x04, 0x12
        /*003e*/ 	.short	(.L_26 - .L_25)
	.align		4
.L_25:
        /*0040*/ 	.word	index@(_ZN7cutlass13device_kernelINS_4gemm6kernel13GemmUniversalIN4cute5tupleIJiiiiEEENS1_10collective13CollectiveMmaINS1_35MainloopSm100TmaUmmaWarpSpecializedILi44ELi2ELi4ENS5_IJNS4_1CILi2EEENSA_ILi1EEESC_EEEEENS5_IJNSA_ILi64EEENSA_ILi16EEESF_EEENS_12float_e4m3_tENS5_IJlSC_lEEESI_SJ_NS4_8TiledMMAINS4_8MMA_AtomIJNS4_10MMA_TraitsINS4_19SM100_MMA_F8F6F4_SSEJSI_SI_fSF_SG_NS4_17integral_constantINS4_4UMMA5MajorELSQ_0EEESR_NSO_INSP_7ScaleInELSS_0EEEST_EEEEEENS4_6LayoutINS5_IJSC_SC_SC_EEENS5_IJNSA_ILi0EEESY_SY_EEEEENS5_IJNS4_10UnderscoreES11_S11_EEEEENS4_13SM90_TMA_LOADENS4_14ComposedLayoutINS4_7SwizzleILi2ELi4ELi3EEENS4_18smem_ptr_flag_bitsILi8EEENSW_INS5_IJNSA_ILi8EEESF_EEENS5_IJSF_SC_EEEEEEEvNS4_8identityENS4_23SM90_TMA_LOAD_MULTICASTES1E_vS1F_EENS_8epilogue10collective18CollectiveEpilogueINS1I_23Sm100TmaWarpSpecializedILi1ELi1ELi8ELb0ELb0EEEJSH_NS5_IJNSW_ISF_SC_EENSW_ISG_SC_EEEEESI_SJ_SI_SJ_NS1I_6fusion15FusionCallbacksIS1M_NS1Q_17LinearCombinationISI_fSI_fLNS_15FloatRoundStyleE2EEESH_S1P_JEEENS4_5SM1004TMEM4LOAD25SM100_TMEM_LOAD_16dp32b8xES14_NS15_INS16_ILi0ELi4ELi3EEES19_NSW_INS5_IJS1A_SG_EEENS5_IJSG_SC_EEEEEEENS4_39AutoVectorizingCopyWithAssumedAlignmentILi128EEENS4_14SM90_TMA_STOREES24_S26_S26_EEEvvEEEEvNT_6ParamsE)
        /*0044*/ 	.word	0x00000000
.L_26:


//--------------------- .nv.compat                --------------------------
	.section	.nv.compat,"",@"SHT_CUDA_COMPAT_INFO"
	.align	4
        /*0000*/ 	.byte	0x02, 0x09, 0x01, 0x00, 0x02, 0x02, 0x02, 0x00, 0x02, 0x05, 0x05, 0x00, 0x03, 0x07, 0x01, 0x01
        /*0010*/ 	.byte	0x02, 0x03, 0x01, 0x00, 0x02, 0x06, 0x01, 0x00, 0x04, 0x0b, 0x08, 0x00, 0x09, 0x00, 0x00, 0x00
        /*0020*/ 	.byte	0x00, 0x00, 0x00, 0x00


//--------------------- .nv.info._ZN7cutlass13device_kernelINS_4gemm6kernel13GemmUniversalIN4cute5tupleIJiiiiEEENS1_10collective13CollectiveMmaINS1_35MainloopSm100TmaUmmaWarpSpecializedILi44ELi2ELi4ENS5_IJNS4_1CILi2EEENSA_ILi1EEESC_EEEEENS5_IJNSA_ILi64EEENSA_ILi16EEESF_EEENS_12float_e4m3_tENS5_IJlSC_lEEESI_SJ_NS4_8TiledMMAINS4_8MMA_AtomIJNS4_10MMA_TraitsINS4_19SM100_MMA_F8F6F4_SSEJSI_SI_fSF_SG_NS4_17integral_constantINS4_4UMMA5MajorELSQ_0EEESR_NSO_INSP_7ScaleInELSS_0EEEST_EEEEEENS4_6LayoutINS5_IJSC_SC_SC_EEENS5_IJNSA_ILi0EEESY_SY_EEEEENS5_IJNS4_10UnderscoreES11_S11_EEEEENS4_13SM90_TMA_LOADENS4_14ComposedLayoutINS4_7SwizzleILi2ELi4ELi3EEENS4_18smem_ptr_flag_bitsILi8EEENSW_INS5_IJNSA_ILi8EEESF_EEENS5_IJSF_SC_EEEEEEEvNS4_8identityENS4_23SM90_TMA_LOAD_MULTICASTES1E_vS1F_EENS_8epilogue10collective18CollectiveEpilogueINS1I_23Sm100TmaWarpSpecializedILi1ELi1ELi8ELb0ELb0EEEJSH_NS5_IJNSW_ISF_SC_EENSW_ISG_SC_EEEEESI_SJ_SI_SJ_NS1I_6fusion15FusionCallbacksIS1M_NS1Q_17LinearCombinationISI_fSI_fLNS_15FloatRoundStyleE2EEESH_S1P_JEEENS4_5SM1004TMEM4LOAD25SM100_TMEM_LOAD_16dp32b8xES14_NS15_INS16_ILi0ELi4ELi3EEES19_NSW_INS5_IJS1A_SG_EEENS5_IJSG_SC_EEEEEEENS4_39AutoVectorizingCopyWithAssumedAlignmentILi128EEENS4_14SM90_TMA_STOREES24_S26_S26_EEEvvEEEEvNT_6ParamsE --------------------------
	.section	.nv.info._ZN7cutlass13device_kernelINS_4gemm6kernel13GemmUniversalIN4cute5tupleIJiiiiEEENS1_10collective13CollectiveMmaINS1_35MainloopSm100TmaUmmaWarpSpecializedILi44ELi2ELi4ENS5_IJNS4_1CILi2EEENSA_ILi1EEESC_EEEEENS5_IJNSA_ILi64EEENSA_ILi16EEESF_EEENS_12float_e4m3_tENS5_IJlSC_lEEESI_SJ_NS4_8TiledMMAINS4_8MMA_AtomIJNS4_10MMA_TraitsINS4_19SM100_MMA_F8F6F4_SSEJSI_SI_fSF_SG_NS4_17integral_constantINS4_4UMMA5MajorELSQ_0EEESR_NSO_INSP_7ScaleInELSS_0EEEST_EEEEEENS4_6LayoutINS5_IJSC_SC_SC_EEENS5_IJNSA_ILi0EEESY_SY_EEEEENS5_IJNS4_10UnderscoreES11_S11_EEEEENS4_13SM90_TMA_LOADENS4_14ComposedLayoutINS4_7SwizzleILi2ELi4ELi3EEENS4_18smem_ptr_flag_bitsILi8EEENSW_INS5_IJNSA_ILi8EEESF_EEENS5_IJSF_SC_EEEEEEEvNS4_8identityENS4_23SM90_TMA_LOAD_MULTICASTES1E_vS1F_EENS_8epilogue10collective18CollectiveEpilogueINS1I_23Sm100TmaWarpSpecializedILi1ELi1ELi8ELb0ELb0EEEJSH_NS5_IJNSW_ISF_SC_EENSW_ISG_SC_EEEEESI_SJ_SI_SJ_NS1I_6fusion15FusionCallbacksIS1M_NS1Q_17LinearCombinationISI_fSI_fLNS_15FloatRoundStyleE2EEESH_S1P_JEEENS4_5SM1004TMEM4LOAD25SM100_TMEM_LOAD_16dp32b8xES14_NS15_INS16_ILi0ELi4ELi3EEES19_NSW_INS5_IJS1A_SG_EEENS5_IJSG_SC_EEEEEEENS4_39AutoVectorizingCopyWithAssumedAlignmentILi128EEENS4_14SM90_TMA_STOREES24_S26_S26_EEEvvEEEEvNT_6ParamsE,"",@"SHT_CUDA_INFO"
	.sectionflags	@""
	.align	4


	//----- nvinfo : EIATTR_CUDA_API_VERSION
	.align		4
        /*0000*/ 	.byte	0x04, 0x37
        /*0002*/ 	.short	(.L_28 - .L_27)
.L_27:
        /*0004*/ 	.word	0x00000082


	//----- nvinfo : EIATTR_KPARAM_INFO
	.align		4
.L_28:
        /*0008*/ 	.byte	0x04, 0x17
        /*000a*/ 	.short	(.L_30 - .L_29)
.L_29:
        /*000c*/ 	.word	0x00000000
        /*0010*/ 	.short	0x0000
        /*0012*/ 	.short	0x0000
        /*0014*/ 	.byte	0x00, 0xf0, 0x01, 0x20


	//----- nvinfo : EIATTR_AT_ENTRY_FRAGMENTS
	.align		4
.L_30:
        /*0018*/ 	.byte	0x04, 0x4f
        /*001a*/ 	.short	(.L_32 - .L_31)


	//   ....[0]....
.L_31:
        /*001c*/ 	.word	0x00000006


	//----- nvinfo : EIATTR_RESERVED_SMEM_USED
	.align		4
.L_32:
        /*0020*/ 	.byte	0x01, 0x41
	.zero		2


	//----- nvinfo : EIATTR_SPARSE_MMA_MASK
	.align		4
        /*0024*/ 	.byte	0x03, 0x50
        /*0026*/ 	.short	0x0000


	//----- nvinfo : EIATTR_TCGEN05_1CTA_USED
	.align		4
        /*0028*/ 	.byte	0x01, 0x51
	.zero		2


	//----- nvinfo : EIATTR_MAXREG_COUNT
	.align		4
        /*002c*/ 	.byte	0x03, 0x1b
        /*002e*/ 	.short	0x00ff


	//----- nvinfo : EIATTR_NUM_BARRIERS
	.align		4
        /*0030*/ 	.byte	0x02, 0x4c
        /*0032*/ 	.byte	0x07
	.zero		1


	//----- nvinfo : EIATTR_EXTERNS
	.align		4
        /*0034*/ 	.byte	0x04, 0x0f
        /*0036*/ 	.short	(.L_34 - .L_33)


	//   ....[0]....
	.align		4
.L_33:
        /*0038*/ 	.word	index@(__assertfail)


	//----- nvinfo : EIATTR_MERCURY_ISA_VERSION
	.align		4
.L_34:
        /*003c*/ 	.byte	0x03, 0x5f
        /*003e*/ 	.short	0x0101


	//----- nvinfo : EIATTR_INT_WARP_WIDE_INSTR_OFFSETS
	.align		4
        /*0040*/ 	.byte	0x04, 0x31
        /*0042*/ 	.short	(.L_36 - .L_35)


	//   ....[0]....
.L_35:
        /*0044*/ 	.word	0x00005700


	//   ....[1]....
        /*0048*/ 	.word	0x00005720


	//   ....[2]....
        /*004c*/ 	.word	0x00005750


	//   ....[3]....
        /*0050*/ 	.word	0x00006350


	//   ....[4]....
        /*0054*/ 	.word	0x00006400


	//----- nvinfo : EIATTR_COOP_GROUP_MASK_REGIDS
	.align		4
.L_36:
        /*0058*/ 	.byte	0x04, 0x29
        /*005a*/ 	.short	(.L_38 - .L_37)


	//   ....[0]....
.L_37:
        /*005c*/ 	.word	0xffffffff


	//   ....[1]....
        /*0060*/ 	.word	0xffffffff


	//   ....[2]....
        /*0064*/ 	.word	0xffffffff


	//   ....[3]....
        /*0068*/ 	.word	0xffffffff


	//   ....[4]....
        /*006c*/ 	.word	0xffffffff


	//   ....[5]....
        /*0070*/ 	.word	0xffffffff


	//   ....[6]....
        /*0074*/ 	.word	0xffffffff


	//   ....[7]....
        /*0078*/ 	.word	0xffffffff


	//   ....[8]....
        /*007c*/ 	.word	0xffffffff


	//   ....[9]....
        /*0080*/ 	.word	0xffffffff


	//   ....[10]....
        /*0084*/ 	.word	0xffffffff


	//   ....[11]....
        /*0088*/ 	.word	0xffffffff


	//   ....[12]....
        /*008c*/ 	.word	0xffffffff


	//   ....[13]....
        /*0090*/ 	.word	0xffffffff


	//----- nvinfo : EIATTR_COOP_GROUP_INSTR_OFFSETS
	.align		4
.L_38:
        /*0094*/ 	.byte	0x04, 0x28
        /*0096*/ 	.short	(.L_40 - .L_39)


	//   ....[0]....
.L_39:
        /*0098*/ 	.word	0x00000080


	//   ....[1]....
        /*009c*/ 	.word	0x000004d0


	//   ....[2]....
        /*00a0*/ 	.word	0x00000b90


	//   ....[3]....
        /*00a4*/ 	.word	0x00000cd0


	//   ....[4]....
        /*00a8*/ 	.word	0x00000dd0


	//   ....[5]....
        /*00ac*/ 	.word	0x00000f40


	//   ....[6]....
        /*00b0*/ 	.word	0x000010e0


	//   ....[7]....
        /*00b4*/ 	.word	0x000012a0


	//   ....[8]....
        /*00b8*/ 	.word	0x00002470


	//   ....[9]....
        /*00bc*/ 	.word	0x000049d0


	//   ....[10]....
        /*00c0*/ 	.word	0x00004be0


	//   ....[11]....
        /*00c4*/ 	.word	0x00004c10


	//   ....[12]....
        /*00c8*/ 	.word	0x000055e0


	//   ....[13]....
        /*00cc*/ 	.word	0x00005810


	//----- nvinfo : EIATTR_VRC_CTA_INIT_COUNT
	.align		4
.L_40:
        /*00d0*/ 	.byte	0x02, 0x4a
        /*00d2*/ 	.byte	0x80
	.zero		1


	//----- nvinfo : EIATTR_SYSCALL_OFFSETS
	.align		4
        /*00d4*/ 	.byte	0x04, 0x46
        /*00d6*/ 	.short	(.L_42 - .L_41)


	//   ....[0]....
.L_41:
        /*00d8*/ 	.word	0x00007530


	//----- nvinfo : EIATTR_MBARRIER_INSTR_OFFSETS
	.align		4
.L_42:
        /*00dc*/ 	.byte	0x04, 0x39
        /*00de*/ 	.short	(.L_44 - .L_43)


	//   ....[0]....
.L_43:
        /*00e0*/ 	.word	0x000005f0
        /*00e4*/ 	.word	0x000000ff
        /*00e8*/ 	.word	0x00000000
        /*00ec*/ 	.short	0x0100
        /*00ee*/ 	.byte	0x04
	.zero		1


	//   ....[1]....
        /*00f0*/ 	.word	0x00000600
        /*00f4*/ 	.word	0x000000ff
        /*00f8*/ 	.word	0x00000160
        /*00fc*/ 	.short	0x0100
        /*00fe*/ 	.byte	0x04
	.zero		1


	//   ....[2]....
        /*0100*/ 	.word	0x00000610
        /*0104*/ 	.word	0x000000ff
        /*0108*/ 	.word	0x00000008
        /*010c*/ 	.short	0x0100
        /*010e*/ 	.byte	0x04
	.zero		1


	//   ....[3]....
        /*0110*/ 	.word	0x00000620
        /*0114*/ 	.word	0x000000ff
        /*0118*/ 	.word	0x00000168
        /*011c*/ 	.short	0x0100
        /*011e*/ 	.byte	0x04
	.zero		1


	//   ....[4]....
        /*0120*/ 	.word	0x00000630
        /*0124*/ 	.word	0x000000ff
        /*0128*/ 	.word	0x00000010
        /*012c*/ 	.short	0x0100
        /*012e*/ 	.byte	0x04
	.zero		1


	//   ....[5]....
        /*0130*/ 	.word	0x00000640
        /*0134*/ 	.word	0x000000ff
        /*0138*/ 	.word	0x00000170
        /*013c*/ 	.short	0x0100
        /*013e*/ 	.byte	0x04
	.zero		1


	//   ....[6]....
        /*0140*/ 	.word	0x00000650
        /*0144*/ 	.word	0x000000ff
        /*0148*/ 	.word	0x00000018
        /*014c*/ 	.short	0x0100
        /*014e*/ 	.byte	0x04
	.zero		1


	//   ....[7]....
        /*0150*/ 	.word	0x00000660
        /*0154*/ 	.word	0x000000ff
        /*0158*/ 	.word	0x00000178
        /*015c*/ 	.short	0x0100
        /*015e*/ 	.byte	0x04
	.zero		1


	//   ....[8]....
        /*0160*/ 	.word	0x00000670
        /*0164*/ 	.word	0x000000ff
        /*0168*/ 	.word	0x00000020
        /*016c*/ 	.short	0x0100
        /*016e*/ 	.byte	0x04
	.zero		1


	//   ....[9]....
        /*0170*/ 	.word	0x00000680
        /*0174*/ 	.word	0x000000ff
        /*0178*/ 	.word	0x00000180
        /*017c*/ 	.short	0x0100
        /*017e*/ 	.byte	0x04
	.zero		1


	//   ....[10]....
        /*0180*/ 	.word	0x00000690
        /*0184*/ 	.word	0x000000ff
        /*0188*/ 	.word	0x00000028
        /*018c*/ 	.short	0x0100
        /*018e*/ 	.byte	0x04
	.zero		1


	//   ....[11]....
        /*0190*/ 	.word	0x000006a0
        /*0194*/ 	.word	0x000000ff
        /*0198*/ 	.word	0x00000188
        /*019c*/ 	.short	0x0100
        /*019e*/ 	.byte	0x04
	.zero		1


	//   ....[12]....
        /*01a0*/ 	.word	0x000006b0
        /*01a4*/ 	.word	0x000000ff
        /*01a8*/ 	.word	0x00000030
        /*01ac*/ 	.short	0x0100
        /*01ae*/ 	.byte	0x04
	.zero		1


	//   ....[13]....
        /*01b0*/ 	.word	0x000006c0
        /*01b4*/ 	.word	0x000000ff
        /*01b8*/ 	.word	0x00000190
        /*01bc*/ 	.short	0x0100
        /*01be*/ 	.byte	0x04
	.zero		1


	//   ....[14]....
        /*01c0*/ 	.word	0x000006d0
        /*01c4*/ 	.word	0x000000ff
        /*01c8*/ 	.word	0x00000038
        /*01cc*/ 	.short	0x0100
        /*01ce*/ 	.byte	0x04
	.zero		1


	//   ....[15]....
        /*01d0*/ 	.word	0x000006e0
        /*01d4*/ 	.word	0x000000ff
        /*01d8*/ 	.word	0x00000198
        /*01dc*/ 	.short	0x0100
        /*01de*/ 	.byte	0x04
	.zero		1


	//   ....[16]....
        /*01e0*/ 	.word	0x000006f0
        /*01e4*/ 	.word	0x000000ff
        /*01e8*/ 	.word	0x00000040
        /*01ec*/ 	.short	0x0100
        /*01ee*/ 	.byte	0x04
	.zero		1


	//   ....[17]....
        /*01f0*/ 	.word	0x00000700
        /*01f4*/ 	.word	0x000000ff
        /*01f8*/ 	.word	0x000001a0
        /*01fc*/ 	.short	0x0100
        /*01fe*/ 	.byte	0x04
	.zero		1


	//   ....[18]....
        /*0200*/ 	.word	0x00000710
        /*0204*/ 	.word	0x000000ff
        /*0208*/ 	.word	0x00000048
        /*020c*/ 	.short	0x0100
        /*020e*/ 	.byte	0x04
	.zero		1


	//   ....[19]....
        /*0210*/ 	.word	0x00000720
        /*0214*/ 	.word	0x000000ff
        /*0218*/ 	.word	0x000001a8
        /*021c*/ 	.short	0x0100
        /*021e*/ 	.byte	0x04
	.zero		1


	//   ....[20]....
        /*0220*/ 	.word	0x00000730
        /*0224*/ 	.word	0x000000ff
        /*0228*/ 	.word	0x00000050
        /*022c*/ 	.short	0x0100
        /*022e*/ 	.byte	0x04
	.zero		1


	//   ....[21]....
        /*0230*/ 	.word	0x00000740
        /*0234*/ 	.word	0x000000ff
        /*0238*/ 	.word	0x000001b0
        /*023c*/ 	.short	0x0100
        /*023e*/ 	.byte	0x04
	.zero		1


	//   ....[22]....
        /*0240*/ 	.word	0x00000750
        /*0244*/ 	.word	0x000000ff
        /*0248*/ 	.word	0x00000058
        /*024c*/ 	.short	0x0100
        /*024e*/ 	.byte	0x04
	.zero		1


	//   ....[23]....
        /*0250*/ 	.word	0x00000760
        /*0254*/ 	.word	0x000000ff
        /*0258*/ 	.word	0x000001b8
        /*025c*/ 	.short	0x0100
        /*025e*/ 	.byte	0x04
	.zero		1


	//   ....[24]....
        /*0260*/ 	.word	0x00000770
        /*0264*/ 	.word	0x000000ff
        /*0268*/ 	.word	0x00000060
        /*026c*/ 	.short	0x0100
        /*026e*/ 	.byte	0x04
	.zero		1


	//   ....[25]....
        /*0270*/ 	.word	0x00000780
        /*0274*/ 	.word	0x000000ff
        /*0278*/ 	.word	0x000001c0
        /*027c*/ 	.short	0x0100
        /*027e*/ 	.byte	0x04
	.zero		1


	//   ....[26]....
        /*0280*/ 	.word	0x00000790
        /*0284*/ 	.word	0x000000ff
        /*0288*/ 	.word	0x00000068
        /*028c*/ 	.short	0x0100
        /*028e*/ 	.byte	0x04
	.zero		1


	//   ....[27]....
        /*0290*/ 	.word	0x000007a0
        /*0294*/ 	.word	0x000000ff
        /*0298*/ 	.word	0x000001c8
        /*029c*/ 	.short	0x0100
        /*029e*/ 	.byte	0x04
	.zero		1


	//   ....[28]....
        /*02a0*/ 	.word	0x000007b0
        /*02a4*/ 	.word	0x000000ff
        /*02a8*/ 	.word	0x00000070
        /*02ac*/ 	.short	0x0100
        /*02ae*/ 	.byte	0x04
	.zero		1


	//   ....[29]....
        /*02b0*/ 	.word	0x000007c0
        /*02b4*/ 	.word	0x000000ff
        /*02b8*/ 	.word	0x000001d0
        /*02bc*/ 	.short	0x0100
        /*02be*/ 	.byte	0x04
	.zero		1


	//   ....[30]....
        /*02c0*/ 	.word	0x000007d0
        /*02c4*/ 	.word	0x000000ff
        /*02c8*/ 	.word	0x00000078
        /*02cc*/ 	.short	0x0100
        /*02ce*/ 	.byte	0x04
	.zero		1


	//   ....[31]....
        /*02d0*/ 	.word	0x000007e0
        /*02d4*/ 	.word	0x000000ff
        /*02d8*/ 	.word	0x000001d8
        /*02dc*/ 	.short	0x0100
        /*02de*/ 	.byte	0x04
	.zero		1


	//   ....[32]....
        /*02e0*/ 	.word	0x000007f0
        /*02e4*/ 	.word	0x000000ff
        /*02e8*/ 	.word	0x00000080
        /*02ec*/ 	.short	0x0100
        /*02ee*/ 	.byte	0x04
	.zero		1


	//   ....[33]....
        /*02f0*/ 	.word	0x00000800
        /*02f4*/ 	.word	0x000000ff
        /*02f8*/ 	.word	0x000001e0
        /*02fc*/ 	.short	0x0100
        /*02fe*/ 	.byte	0x04
	.zero		1


	//   ....[34]....
        /*0300*/ 	.word	0x00000810
        /*0304*/ 	.word	0x000000ff
        /*0308*/ 	.word	0x00000088
        /*030c*/ 	.short	0x0100
        /*030e*/ 	.byte	0x04
	.zero		1


	//   ....[35]....
        /*0310*/ 	.word	0x00000820
        /*0314*/ 	.word	0x000000ff
        /*0318*/ 	.word	0x000001e8
        /*031c*/ 	.short	0x0100
        /*031e*/ 	.byte	0x04
	.zero		1


	//   ....[36]....
        /*0320*/ 	.word	0x00000830
        /*0324*/ 	.word	0x000000ff
        /*0328*/ 	.word	0x00000090
        /*032c*/ 	.short	0x0100
        /*032e*/ 	.byte	0x04
	.zero		1


	//   ....[37]....
        /*0330*/ 	.word	0x00000840
        /*0334*/ 	.word	0x000000ff
        /*0338*/ 	.word	0x000001f0
        /*033c*/ 	.short	0x0100
        /*033e*/ 	.byte	0x04
	.zero		1


	//   ....[38]....
        /*0340*/ 	.word	0x00000850
        /*0344*/ 	.word	0x000000ff
        /*0348*/ 	.word	0x00000098
        /*034c*/ 	.short	0x0100
        /*034e*/ 	.byte	0x04
	.zero		1


	//   ....[39]....
        /*0350*/ 	.word	0x00000860
        /*0354*/ 	.word	0x000000ff
        /*0358*/ 	.word	0x000001f8
        /*035c*/ 	.short	0x0100
        /*035e*/ 	.byte	0x04
	.zero		1


	//   ....[40]....
        /*0360*/ 	.word	0x00000870
        /*0364*/ 	.word	0x000000ff
        /*0368*/ 	.word	0x000000a0
        /*036c*/ 	.short	0x0100
        /*036e*/ 	.byte	0x04
	.zero		1


	//   ....[41]....
        /*0370*/ 	.word	0x00000880
        /*0374*/ 	.word	0x000000ff
        /*0378*/ 	.word	0x00000200
        /*037c*/ 	.short	0x0100
        /*037e*/ 	.byte	0x04
	.zero		1


	//   ....[42]....
        /*0380*/ 	.word	0x00000890
        /*0384*/ 	.word	0x000000ff
        /*0388*/ 	.word	0x000000a8
        /*038c*/ 	.short	0x0100
        /*038e*/ 	.byte	0x04
	.zero		1


	//   ....[43]....
        /*0390*/ 	.word	0x000008a0
        /*0394*/ 	.word	0x000000ff
        /*0398*/ 	.word	0x00000208
        /*039c*/ 	.short	0x0100
        /*039e*/ 	.byte	0x04
	.zero		1


	//   ....[44]....
        /*03a0*/ 	.word	0x000008b0
        /*03a4*/ 	.word	0x000000ff
        /*03a8*/ 	.word	0x000000b0
        /*03ac*/ 	.short	0x0100
        /*03ae*/ 	.byte	0x04
	.zero		1


	//   ....[45]....
        /*03b0*/ 	.word	0x000008c0
        /*03b4*/ 	.word	0x000000ff
        /*03b8*/ 	.word	0x00000210
        /*03bc*/ 	.short	0x0100
        /*03be*/ 	.byte	0x04
	.zero		1


	//   ....[46]....
        /*03c0*/ 	.word	0x000008d0
        /*03c4*/ 	.word	0x000000ff
        /*03c8*/ 	.word	0x000000b8
        /*03cc*/ 	.short	0x0100
        /*03ce*/ 	.byte	0x04
	.zero		1


	//   ....[47]....
        /*03d0*/ 	.word	0x000008e0
        /*03d4*/ 	.word	0x000000ff
        /*03d8*/ 	.word	0x00000218
        /*03dc*/ 	.short	0x0100
        /*03de*/ 	.byte	0x04
	.zero		1


	//   ....[48]....
        /*03e0*/ 	.word	0x000008f0
        /*03e4*/ 	.word	0x000000ff
        /*03e8*/ 	.word	0x000000c0
        /*03ec*/ 	.short	0x0100
        /*03ee*/ 	.byte	0x04
	.zero		1


	//   ....[49]....
        /*03f0*/ 	.word	0x00000900
        /*03f4*/ 	.word	0x000000ff
        /*03f8*/ 	.word	0x00000220
        /*03fc*/ 	.short	0x0100
        /*03fe*/ 	.byte	0x04
	.zero		1


	//   ....[50]....
        /*0400*/ 	.word	0x00000910
        /*0404*/ 	.word	0x000000ff
        /*0408*/ 	.word	0x000000c8
        /*040c*/ 	.short	0x0100
        /*040e*/ 	.byte	0x04
	.zero		1


	//   ....[51]....
        /*0410*/ 	.word	0x00000920
        /*0414*/ 	.word	0x000000ff
        /*0418*/ 	.word	0x00000228
        /*041c*/ 	.short	0x0100
        /*041e*/ 	.byte	0x04
	.zero		1


	//   ....[52]....
        /*0420*/ 	.word	0x00000930
        /*0424*/ 	.word	0x000000ff
        /*0428*/ 	.word	0x000000d0
        /*042c*/ 	.short	0x0100
        /*042e*/ 	.byte	0x04
	.zero		1


	//   ....[53]....
        /*0430*/ 	.word	0x00000940
        /*0434*/ 	.word	0x000000ff
        /*0438*/ 	.word	0x00000230
        /*043c*/ 	.short	0x0100
        /*043e*/ 	.byte	0x04
	.zero		1


	//   ....[54]....
        /*0440*/ 	.word	0x00000950
        /*0444*/ 	.word	0x000000ff
        /*0448*/ 	.word	0x000000d8
        /*044c*/ 	.short	0x0100
        /*044e*/ 	.byte	0x04
	.zero		1


	//   ....[55]....
        /*0450*/ 	.word	0x00000960
        /*0454*/ 	.word	0x000000ff
        /*0458*/ 	.word	0x00000238
        /*045c*/ 	.short	0x0100
        /*045e*/ 	.byte	0x04
	.zero		1


	//   ....[56]....
        /*0460*/ 	.word	0x00000970
        /*0464*/ 	.word	0x000000ff
        /*0468*/ 	.word	0x000000e0
        /*046c*/ 	.short	0x0100
        /*046e*/ 	.byte	0x04
	.zero		1


	//   ....[57]....
        /*0470*/ 	.word	0x00000980
        /*0474*/ 	.word	0x000000ff
        /*0478*/ 	.word	0x00000240
        /*047c*/ 	.short	0x0100
        /*047e*/ 	.byte	0x04
	.zero		1


	//   ....[58]....
        /*0480*/ 	.word	0x00000990
        /*0484*/ 	.word	0x000000ff
        /*0488*/ 	.word	0x000000e8
        /*048c*/ 	.short	0x0100
        /*048e*/ 	.byte	0x04
	.zero		1


	//   ....[59]....
        /*0490*/ 	.word	0x000009a0
        /*0494*/ 	.word	0x000000ff
        /*0498*/ 	.word	0x00000248
        /*049c*/ 	.short	0x0100
        /*049e*/ 	.byte	0x04
	.zero		1


	//   ....[60]....
        /*04a0*/ 	.word	0x000009b0
        /*04a4*/ 	.word	0x000000ff
        /*04a8*/ 	.word	0x000000f0
        /*04ac*/ 	.short	0x0100
        /*04ae*/ 	.byte	0x04
	.zero		1


	//   ....[61]....
        /*04b0*/ 	.word	0x000009c0
        /*04b4*/ 	.word	0x000000ff
        /*04b8*/ 	.word	0x00000250
        /*04bc*/ 	.short	0x0100
        /*04be*/ 	.byte	0x04
	.zero		1


	//   ....[62]....
        /*04c0*/ 	.word	0x000009d0
        /*04c4*/ 	.word	0x000000ff
        /*04c8*/ 	.word	0x000000f8
        /*04cc*/ 	.short	0x0100
        /*04ce*/ 	.byte	0x04
	.zero		1


	//   ....[63]....
        /*04d0*/ 	.word	0x000009e0
        /*04d4*/ 	.word	0x000000ff
        /*04d8*/ 	.word	0x00000258
        /*04dc*/ 	.short	0x0100
        /*04de*/ 	.byte	0x04
	.zero		1


	//   ....[64]....
        /*04e0*/ 	.word	0x000009f0
        /*04e4*/ 	.word	0x000000ff
        /*04e8*/ 	.word	0x00000100
        /*04ec*/ 	.short	0x0100
        /*04ee*/ 	.byte	0x04
	.zero		1


	//   ....[65]....
        /*04f0*/ 	.word	0x00000a00
        /*04f4*/ 	.word	0x000000ff
        /*04f8*/ 	.word	0x00000260
        /*04fc*/ 	.short	0x0100
        /*04fe*/ 	.byte	0x04
	.zero		1


	//   ....[66]....
        /*0500*/ 	.word	0x00000a10
        /*0504*/ 	.word	0x000000ff
        /*0508*/ 	.word	0x00000108
        /*050c*/ 	.short	0x0100
        /*050e*/ 	.byte	0x04
	.zero		1


	//   ....[67]....
        /*0510*/ 	.word	0x00000a20
        /*0514*/ 	.word	0x000000ff
        /*0518*/ 	.word	0x00000268
        /*051c*/ 	.short	0x0100
        /*051e*/ 	.byte	0x04
	.zero		1


	//   ....[68]....
        /*0520*/ 	.word	0x00000a30
        /*0524*/ 	.word	0x000000ff
        /*0528*/ 	.word	0x00000110
        /*052c*/ 	.short	0x0100
        /*052e*/ 	.byte	0x04
	.zero		1


	//   ....[69]....
        /*0530*/ 	.word	0x00000a40
        /*0534*/ 	.word	0x000000ff
        /*0538*/ 	.word	0x00000270
        /*053c*/ 	.short	0x0100
        /*053e*/ 	.byte	0x04
	.zero		1


	//   ....[70]....
        /*0540*/ 	.word	0x00000a50
        /*0544*/ 	.word	0x000000ff
        /*0548*/ 	.word	0x00000118
        /*054c*/ 	.short	0x0100
        /*054e*/ 	.byte	0x04
	.zero		1


	//   ....[71]....
        /*0550*/ 	.word	0x00000a60
        /*0554*/ 	.word	0x000000ff
        /*0558*/ 	.word	0x00000278
        /*055c*/ 	.short	0x0100
        /*055e*/ 	.byte	0x04
	.zero		1


	//   ....[72]....
        /*0560*/ 	.word	0x00000a70
        /*0564*/ 	.word	0x000000ff
        /*0568*/ 	.word	0x00000120
        /*056c*/ 	.short	0x0100
        /*056e*/ 	.byte	0x04
	.zero		1


	//   ....[73]....
        /*0570*/ 	.word	0x00000a80
        /*0574*/ 	.word	0x000000ff
        /*0578*/ 	.word	0x00000280
        /*057c*/ 	.short	0x0100
        /*057e*/ 	.byte	0x04
	.zero		1


	//   ....[74]....
        /*0580*/ 	.word	0x00000a90
        /*0584*/ 	.word	0x000000ff
        /*0588*/ 	.word	0x00000128
        /*058c*/ 	.short	0x0100
        /*058e*/ 	.byte	0x04
	.zero		1


	//   ....[75]....
        /*0590*/ 	.word	0x00000aa0
        /*0594*/ 	.word	0x000000ff
        /*0598*/ 	.word	0x00000288
        /*059c*/ 	.short	0x0100
        /*059e*/ 	.byte	0x04
	.zero		1


	//   ....[76]....
        /*05a0*/ 	.word	0x00000ab0
        /*05a4*/ 	.word	0x000000ff
        /*05a8*/ 	.word	0x00000130
        /*05ac*/ 	.short	0x0100
        /*05ae*/ 	.byte	0x04
	.zero		1


	//   ....[77]....
        /*05b0*/ 	.word	0x00000ac0
        /*05b4*/ 	.word	0x000000ff
        /*05b8*/ 	.word	0x00000290
        /*05bc*/ 	.short	0x0100
        /*05be*/ 	.byte	0x04
	.zero		1


	//   ....[78]....
        /*05c0*/ 	.word	0x00000ad0
        /*05c4*/ 	.word	0x000000ff
        /*05c8*/ 	.word	0x00000138
        /*05cc*/ 	.short	0x0100
        /*05ce*/ 	.byte	0x04
	.zero		1


	//   ....[79]....
        /*05d0*/ 	.word	0x00000ae0
        /*05d4*/ 	.word	0x000000ff
        /*05d8*/ 	.word	0x00000298
        /*05dc*/ 	.short	0x0100
        /*05de*/ 	.byte	0x04
	.zero		1


	//   ....[80]....
        /*05e0*/ 	.word	0x00000af0
        /*05e4*/ 	.word	0x000000ff
        /*05e8*/ 	.word	0x00000140
        /*05ec*/ 	.short	0x0100
        /*05ee*/ 	.byte	0x04
	.zero		1


	//   ....[81]....
        /*05f0*/ 	.word	0x00000b00
        /*05f4*/ 	.word	0x000000ff
        /*05f8*/ 	.word	0x000002a0
        /*05fc*/ 	.short	0x0100
        /*05fe*/ 	.byte	0x04
	.zero		1


	//   ....[82]....
        /*0600*/ 	.word	0x00000b10
        /*0604*/ 	.word	0x000000ff
        /*0608*/ 	.word	0x00000148
        /*060c*/ 	.short	0x0100
        /*060e*/ 	.byte	0x04
	.zero		1


	//   ....[83]....
        /*0610*/ 	.word	0x00000b20
        /*0614*/ 	.word	0x000000ff
        /*0618*/ 	.word	0x000002a8
        /*061c*/ 	.short	0x0100
        /*061e*/ 	.byte	0x04
	.zero		1


	//   ....[84]....
        /*0620*/ 	.word	0x00000b30
        /*0624*/ 	.word	0x000000ff
        /*0628*/ 	.word	0x00000150
        /*062c*/ 	.short	0x0100
        /*062e*/ 	.byte	0x04
	.zero		1


	//   ....[85]....
        /*0630*/ 	.word	0x00000b40
        /*0634*/ 	.word	0x000000ff
        /*0638*/ 	.word	0x000002b0
        /*063c*/ 	.short	0x0100
        /*063e*/ 	.byte	0x04
	.zero		1


	//   ....[86]....
        /*0640*/ 	.word	0x00000b50
        /*0644*/ 	.word	0x000000ff
        /*0648*/ 	.word	0x00000158
        /*064c*/ 	.short	0x0100
        /*064e*/ 	.byte	0x04
	.zero		1


	//   ....[87]....
        /*0650*/ 	.word	0x00000b60
        /*0654*/ 	.word	0x000000ff
        /*0658*/ 	.word	0x000002b8
        /*065c*/ 	.short	0x0100
        /*065e*/ 	.byte	0x04
	.zero		1


	//   ....[88]....
        /*0660*/ 	.word	0x00000ca0
        /*0664*/ 	.word	0x000000ff
        /*0668*/ 	.word	0x000002c0
        /*066c*/ 	.short	0x0100
        /*066e*/ 	.byte	0x04
	.zero		1


	//   ....[89]....
        /*0670*/ 	.word	0x00000cb0
        /*0674*/ 	.word	0x000000ff
        /*0678*/ 	.word	0x000002c8
        /*067c*/ 	.short	0x0100
        /*067e*/ 	.byte	0x04
	.zero		1


	//   ....[90]....
        /*0680*/ 	.word	0x00000da0
        /*0684*/ 	.word	0x000000ff
        /*0688*/ 	.word	0x000002d0
        /*068c*/ 	.short	0x0100
        /*068e*/ 	.byte	0x04
	.zero		1


	//   ....[91]....
        /*0690*/ 	.word	0x00000db0
        /*0694*/ 	.word	0x000000ff
        /*0698*/ 	.word	0x000002d8
        /*069c*/ 	.short	0x0100
        /*069e*/ 	.byte	0x04
	.zero		1


	//   ....[92]....
        /*06a0*/ 	.word	0x00000ef0
        /*06a4*/ 	.word	0x000000ff
        /*06a8*/ 	.word	0x000002e0
        /*06ac*/ 	.short	0x0100
        /*06ae*/ 	.byte	0x04
	.zero		1


	//   ....[93]....
        /*06b0*/ 	.word	0x00000f00
        /*06b4*/ 	.word	0x000000ff
        /*06b8*/ 	.word	0x000002f0
        /*06bc*/ 	.short	0x0100
        /*06be*/ 	.byte	0x04
	.zero		1


	//   ....[94]....
        /*06c0*/ 	.word	0x00000f10
        /*06c4*/ 	.word	0x000000ff
        /*06c8*/ 	.word	0x000002e8
        /*06cc*/ 	.short	0x0100
        /*06ce*/ 	.byte	0x04
	.zero		1


	//   ....[95]....
        /*06d0*/ 	.word	0x00000f20
        /*06d4*/ 	.word	0x000000ff
        /*06d8*/ 	.word	0x000002f8
        /*06dc*/ 	.short	0x0100
        /*06de*/ 	.byte	0x04
	.zero		1


	//   ....[96]....
        /*06e0*/ 	.word	0x00001050
        /*06e4*/ 	.word	0x000000ff
        /*06e8*/ 	.word	0x00000300
        /*06ec*/ 	.short	0x0100
        /*06ee*/ 	.byte	0x04
	.zero		1


	//   ....[97]....
        /*06f0*/ 	.word	0x00001060
        /*06f4*/ 	.word	0x000000ff
        /*06f8*/ 	.word	0x00000320
        /*06fc*/ 	.short	0x0100
        /*06fe*/ 	.byte	0x04
	.zero		1


	//   ....[98]....
        /*0700*/ 	.word	0x00001070
        /*0704*/ 	.word	0x000000ff
        /*0708*/ 	.word	0x00000308
        /*070c*/ 	.short	0x0100
        /*070e*/ 	.byte	0x04
	.zero		1


	//   ....[99]....
        /*0710*/ 	.word	0x00001080
        /*0714*/ 	.word	0x000000ff
        /*0718*/ 	.word	0x00000328
        /*071c*/ 	.short	0x0100
        /*071e*/ 	.byte	0x04
	.zero		1


	//   ....[100]....
        /*0720*/ 	.word	0x00001090
        /*0724*/ 	.word	0x000000ff
        /*0728*/ 	.word	0x00000310
        /*072c*/ 	.short	0x0100
        /*072e*/ 	.byte	0x04
	.zero		1


	//   ....[101]....
        /*0730*/ 	.word	0x000010a0
        /*0734*/ 	.word	0x000000ff
        /*0738*/ 	.word	0x00000330
        /*073c*/ 	.short	0x0100
        /*073e*/ 	.byte	0x04
	.zero		1


	//   ....[102]....
        /*0740*/ 	.word	0x000010b0
        /*0744*/ 	.word	0x000000ff
        /*0748*/ 	.word	0x00000318
        /*074c*/ 	.short	0x0100
        /*074e*/ 	.byte	0x04
	.zero		1


	//   ....[103]....
        /*0750*/ 	.word	0x000010c0
        /*0754*/ 	.word	0x000000ff
        /*0758*/ 	.word	0x00000338
        /*075c*/ 	.short	0x0100
        /*075e*/ 	.byte	0x04
	.zero		1


	//   ....[104]....
        /*0760*/ 	.word	0x000011b0
        /*0764*/ 	.word	0x000000ff
        /*0768*/ 	.word	0x00000340
        /*076c*/ 	.short	0x0100
        /*076e*/ 	.byte	0x04
	.zero		1


	//   ....[105]....
        /*0770*/ 	.word	0x000011c0
        /*0774*/ 	.word	0x000000ff
        /*0778*/ 	.word	0x00000350
        /*077c*/ 	.short	0x0100
        /*077e*/ 	.byte	0x04
	.zero		1


	//   ....[106]....
        /*0780*/ 	.word	0x000011d0
        /*0784*/ 	.word	0x000000ff
        /*0788*/ 	.word	0x00000348
        /*078c*/ 	.short	0x0100
        /*078e*/ 	.byte	0x04
	.zero		1


	//   ....[107]....
        /*0790*/ 	.word	0x000011e0
        /*0794*/ 	.word	0x000000ff
        /*0798*/ 	.word	0x00000358
        /*079c*/ 	.short	0x0100
        /*079e*/ 	.byte	0x04
	.zero		1


	//   ....[108]....
        /*07a0*/ 	.word	0x00001d20
        /*07a4*/ 	.word	0x00000000
        /*07a8*/ 	.word	0x00000350
        /*07ac*/ 	.short	0x010a
        /*07ae*/ 	.byte	0xff
	.zero		1


	//   ....[109]....
        /*07b0*/ 	.word	0x00001d40
        /*07b4*/ 	.word	0x00000000
        /*07b8*/ 	.word	0x00000340
        /*07bc*/ 	.short	0x0101
        /*07be*/ 	.byte	0xff
	.zero		1


	//   ....[110]....
        /*07c0*/ 	.word	0x00001e00
        /*07c4*/ 	.word	0x000000ff
        /*07c8*/ 	.word	0x00000160
        /*07cc*/ 	.short	0x010a
        /*07ce*/ 	.byte	0x04
	.zero		1


	//   ....[111]....
        /*07d0*/ 	.word	0x00001e80
        /*07d4*/ 	.word	0x000000ff
        /*07d8*/ 	.word	0x00000160
        /*07dc*/ 	.short	0x010a
        /*07de*/ 	.byte	0x21
	.zero		1


	//   ....[112]....
        /*07e0*/ 	.word	0x00002010
        /*07e4*/ 	.word	0x000000ff
        /*07e8*/ 	.word	0x00000160
        /*07ec*/ 	.short	0x010a
        /*07ee*/ 	.byte	0x08
	.zero		1


	//   ....[113]....
        /*07f0*/ 	.word	0x00002130
        /*07f4*/ 	.word	0x000000ff
        /*07f8*/ 	.word	0x000002d8
        /*07fc*/ 	.short	0x0101
        /*07fe*/ 	.byte	0x07
	.zero		1


	//   ....[114]....
        /*0800*/ 	.word	0x00002150
        /*0804*/ 	.word	0x000000ff
        /*0808*/ 	.word	0x00000160
        /*080c*/ 	.short	0x010a
        /*080e*/ 	.byte	0x04
	.zero		1


	//   ....[115]....
        /*0810*/ 	.word	0x000021d0
        /*0814*/ 	.word	0x000000ff
        /*0818*/ 	.word	0x00000160
        /*081c*/ 	.short	0x010a
        /*081e*/ 	.byte	0x09
	.zero		1


	//   ....[116]....
        /*0820*/ 	.word	0x00002370
        /*0824*/ 	.word	0x000000ff
        /*0828*/ 	.word	0x00000160
        /*082c*/ 	.short	0x010a
        /*082e*/ 	.byte	0x06
	.zero		1


	//   ....[117]....
        /*0830*/ 	.word	0x000024a0
        /*0834*/ 	.word	0x00000003
        /*0838*/ 	.word	0x000002e0
        /*083c*/ 	.short	0x010a
        /*083e*/ 	.byte	0xff
	.zero		1


	//   ....[118]....
        /*0840*/ 	.word	0x000025f0
        /*0844*/ 	.word	0x00000000
        /*0848*/ 	.word	0x00000000
        /*084c*/ 	.short	0x0101
        /*084e*/ 	.byte	0xff
	.zero		1


	//   ....[119]....
        /*0850*/ 	.word	0x00002ba0
        /*0854*/ 	.word	0x000000ff
        /*0858*/ 	.word	0x00000000
        /*085c*/ 	.short	0x010a
        /*085e*/ 	.byte	0x04
	.zero		1


	//   ....[120]....
        /*0860*/ 	.word	0x00002c30
        /*0864*/ 	.word	0x000000ff
        /*0868*/ 	.word	0x00000000
        /*086c*/ 	.short	0x010a
        /*086e*/ 	.byte	0x05
	.zero		1


	//   ....[121]....
        /*0870*/ 	.word	0x00002cc0
        /*0874*/ 	.word	0x000000ff
        /*0878*/ 	.word	0x00000000
        /*087c*/ 	.short	0x010a
        /*087e*/ 	.byte	0x05
	.zero		1


	//   ....[122]....
        /*0880*/ 	.word	0x00002d50
        /*0884*/ 	.word	0x000000ff
        /*0888*/ 	.word	0x00000000
        /*088c*/ 	.short	0x010a
        /*088e*/ 	.byte	0x05
	.zero		1


	//   ....[123]....
        /*0890*/ 	.word	0x00002de0
        /*0894*/ 	.word	0x000000ff
        /*0898*/ 	.word	0x00000000
        /*089c*/ 	.short	0x010a
        /*089e*/ 	.byte	0x05
	.zero		1


	//   ....[124]....
        /*08a0*/ 	.word	0x00002e70
        /*08a4*/ 	.word	0x000000ff
        /*08a8*/ 	.word	0x00000000
        /*08ac*/ 	.short	0x010a
        /*08ae*/ 	.byte	0x05
	.zero		1


	//   ....[125]....
        /*08b0*/ 	.word	0x00002f00
        /*08b4*/ 	.word	0x000000ff
        /*08b8*/ 	.word	0x00000000
        /*08bc*/ 	.short	0x010a
        /*08be*/ 	.byte	0x05
	.zero		1


	//   ....[126]....
        /*08c0*/ 	.word	0x00002f90
        /*08c4*/ 	.word	0x000000ff
        /*08c8*/ 	.word	0x00000000
        /*08cc*/ 	.short	0x010a
        /*08ce*/ 	.byte	0x05
	.zero		1


	//   ....[127]....
        /*08d0*/ 	.word	0x00003020
        /*08d4*/ 	.word	0x000000ff
        /*08d8*/ 	.word	0x00000000
        /*08dc*/ 	.short	0x010a
        /*08de*/ 	.byte	0x05
	.zero		1


	//   ....[128]....
        /*08e0*/ 	.word	0x000030b0
        /*08e4*/ 	.word	0x000000ff
        /*08e8*/ 	.word	0x00000000
        /*08ec*/ 	.short	0x010a
        /*08ee*/ 	.byte	0x05
	.zero		1


	//   ....[129]....
        /*08f0*/ 	.word	0x00003140
        /*08f4*/ 	.word	0x000000ff
        /*08f8*/ 	.word	0x00000000
        /*08fc*/ 	.short	0x010a
        /*08fe*/ 	.byte	0x05
	.zero		1


	//   ....[130]....
        /*0900*/ 	.word	0x000031d0
        /*0904*/ 	.word	0x000000ff
        /*0908*/ 	.word	0x00000000
        /*090c*/ 	.short	0x010a
        /*090e*/ 	.byte	0x05
	.zero		1


	//   ....[131]....
        /*0910*/ 	.word	0x00003260
        /*0914*/ 	.word	0x000000ff
        /*0918*/ 	.word	0x00000000
        /*091c*/ 	.short	0x010a
        /*091e*/ 	.byte	0x05
	.zero		1


	//   ....[132]....
        /*0920*/ 	.word	0x000032f0
        /*0924*/ 	.word	0x000000ff
        /*0928*/ 	.word	0x00000000
        /*092c*/ 	.short	0x010a
        /*092e*/ 	.byte	0x05
	.zero		1


	//   ....[133]....
        /*0930*/ 	.word	0x00003380
        /*0934*/ 	.word	0x000000ff
        /*0938*/ 	.word	0x00000000
        /*093c*/ 	.short	0x010a
        /*093e*/ 	.byte	0x05
	.zero		1


	//   ....[134]....
        /*0940*/ 	.word	0x00003410
        /*0944*/ 	.word	0x000000ff
        /*0948*/ 	.word	0x00000000
        /*094c*/ 	.short	0x010a
        /*094e*/ 	.byte	0x05
	.zero		1


	//   ....[135]....
        /*0950*/ 	.word	0x000034a0
        /*0954*/ 	.word	0x000000ff
        /*0958*/ 	.word	0x00000000
        /*095c*/ 	.short	0x010a
        /*095e*/ 	.byte	0x05
	.zero		1


	//   ....[136]....
        /*0960*/ 	.word	0x00003530
        /*0964*/ 	.word	0x000000ff
        /*0968*/ 	.word	0x00000000
        /*096c*/ 	.short	0x010a
        /*096e*/ 	.byte	0x05
	.zero		1


	//   ....[137]....
        /*0970*/ 	.word	0x000035c0
        /*0974*/ 	.word	0x000000ff
        /*0978*/ 	.word	0x00000000
        /*097c*/ 	.short	0x010a
        /*097e*/ 	.byte	0x05
	.zero		1


	//   ....[138]....
        /*0980*/ 	.word	0x00003650
        /*0984*/ 	.word	0x000000ff
        /*0988*/ 	.word	0x00000000
        /*098c*/ 	.short	0x010a
        /*098e*/ 	.byte	0x05
	.zero		1


	//   ....[139]....
        /*0990*/ 	.word	0x000036e0
        /*0994*/ 	.word	0x000000ff
        /*0998*/ 	.word	0x00000000
        /*099c*/ 	.short	0x010a
        /*099e*/ 	.byte	0x05
	.zero		1


	//   ....[140]....
        /*09a0*/ 	.word	0x00003770
        /*09a4*/ 	.word	0x000000ff
        /*09a8*/ 	.word	0x00000000
        /*09ac*/ 	.short	0x010a
        /*09ae*/ 	.byte	0x05
	.zero		1


	//   ....[141]....
        /*09b0*/ 	.word	0x00003800
        /*09b4*/ 	.word	0x000000ff
        /*09b8*/ 	.word	0x00000000
        /*09bc*/ 	.short	0x010a
        /*09be*/ 	.byte	0x05
	.zero		1


	//   ....[142]....
        /*09c0*/ 	.word	0x00003890
        /*09c4*/ 	.word	0x000000ff
        /*09c8*/ 	.word	0x00000000
        /*09cc*/ 	.short	0x010a
        /*09ce*/ 	.byte	0x05
	.zero		1


	//   ....[143]....
        /*09d0*/ 	.word	0x00003920
        /*09d4*/ 	.word	0x000000ff
        /*09d8*/ 	.word	0x00000000
        /*09dc*/ 	.short	0x010a
        /*09de*/ 	.byte	0x05
	.zero		1


	//   ....[144]....
        /*09e0*/ 	.word	0x000039b0
        /*09e4*/ 	.word	0x000000ff
        /*09e8*/ 	.word	0x00000000
        /*09ec*/ 	.short	0x010a
        /*09ee*/ 	.byte	0x05
	.zero		1


	//   ....[145]....
        /*09f0*/ 	.word	0x00003a40
        /*09f4*/ 	.word	0x000000ff
        /*09f8*/ 	.word	0x00000000
        /*09fc*/ 	.short	0x010a
        /*09fe*/ 	.byte	0x05
	.zero		1


	//   ....[146]....
        /*0a00*/ 	.word	0x00003ad0
        /*0a04*/ 	.word	0x000000ff
        /*0a08*/ 	.word	0x00000000
        /*0a0c*/ 	.short	0x010a
        /*0a0e*/ 	.byte	0x05
	.zero		1


	//   ....[147]....
        /*0a10*/ 	.word	0x00003b60
        /*0a14*/ 	.word	0x000000ff
        /*0a18*/ 	.word	0x00000000
        /*0a1c*/ 	.short	0x010a
        /*0a1e*/ 	.byte	0x05
	.zero		1


	//   ....[148]....
        /*0a20*/ 	.word	0x00003bf0
        /*0a24*/ 	.word	0x000000ff
        /*0a28*/ 	.word	0x00000000
        /*0a2c*/ 	.short	0x010a
        /*0a2e*/ 	.byte	0x05
	.zero		1


	//   ....[149]....
        /*0a30*/ 	.word	0x00003c80
        /*0a34*/ 	.word	0x000000ff
        /*0a38*/ 	.word	0x00000000
        /*0a3c*/ 	.short	0x010a
        /*0a3e*/ 	.byte	0x05
	.zero		1


	//   ....[150]....
        /*0a40*/ 	.word	0x00003d10
        /*0a44*/ 	.word	0x000000ff
        /*0a48*/ 	.word	0x00000000
        /*0a4c*/ 	.short	0x010a
        /*0a4e*/ 	.byte	0x05
	.zero		1


	//   ....[151]....
        /*0a50*/ 	.word	0x00003da0
        /*0a54*/ 	.word	0x000000ff
        /*0a58*/ 	.word	0x00000000
        /*0a5c*/ 	.short	0x010a
        /*0a5e*/ 	.byte	0x05
	.zero		1


	//   ....[152]....
        /*0a60*/ 	.word	0x00003e30
        /*0a64*/ 	.word	0x000000ff
        /*0a68*/ 	.word	0x00000000
        /*0a6c*/ 	.short	0x010a
        /*0a6e*/ 	.byte	0x05
	.zero		1


	//   ....[153]....
        /*0a70*/ 	.word	0x00003ec0
        /*0a74*/ 	.word	0x000000ff
        /*0a78*/ 	.word	0x00000000
        /*0a7c*/ 	.short	0x010a
        /*0a7e*/ 	.byte	0x05
	.zero		1


	//   ....[154]....
        /*0a80*/ 	.word	0x00003f50
        /*0a84*/ 	.word	0x000000ff
        /*0a88*/ 	.word	0x00000000
        /*0a8c*/ 	.short	0x010a
        /*0a8e*/ 	.byte	0x05
	.zero		1


	//   ....[155]....
        /*0a90*/ 	.word	0x00003fe0
        /*0a94*/ 	.word	0x000000ff
        /*0a98*/ 	.word	0x00000000
        /*0a9c*/ 	.short	0x010a
        /*0a9e*/ 	.byte	0x05
	.zero		1


	//   ....[156]....
        /*0aa0*/ 	.word	0x00004070
        /*0aa4*/ 	.word	0x000000ff
        /*0aa8*/ 	.word	0x00000000
        /*0aac*/ 	.short	0x010a
        /*0aae*/ 	.byte	0x05
	.zero		1


	//   ....[157]....
        /*0ab0*/ 	.word	0x00004100
        /*0ab4*/ 	.word	0x000000ff
        /*0ab8*/ 	.word	0x00000000
        /*0abc*/ 	.short	0x010a
        /*0abe*/ 	.byte	0x05
	.zero		1


	//   ....[158]....
        /*0ac0*/ 	.word	0x00004190
        /*0ac4*/ 	.word	0x000000ff
        /*0ac8*/ 	.word	0x00000000
        /*0acc*/ 	.short	0x010a
        /*0ace*/ 	.byte	0x05
	.zero		1


	//   ....[159]....
        /*0ad0*/ 	.word	0x00004220
        /*0ad4*/ 	.word	0x000000ff
        /*0ad8*/ 	.word	0x00000000
        /*0adc*/ 	.short	0x010a
        /*0ade*/ 	.byte	0x05
	.zero		1


	//   ....[160]....
        /*0ae0*/ 	.word	0x000042b0
        /*0ae4*/ 	.word	0x000000ff
        /*0ae8*/ 	.word	0x00000000
        /*0aec*/ 	.short	0x010a
        /*0aee*/ 	.byte	0x05
	.zero		1


	//   ....[161]....
        /*0af0*/ 	.word	0x00004340
        /*0af4*/ 	.word	0x000000ff
        /*0af8*/ 	.word	0x00000000
        /*0afc*/ 	.short	0x010a
        /*0afe*/ 	.byte	0x05
	.zero		1


	//   ....[162]....
        /*0b00*/ 	.word	0x000043e0
        /*0b04*/ 	.word	0x00000000
        /*0b08*/ 	.word	0x00000000
        /*0b0c*/ 	.short	0x010a
        /*0b0e*/ 	.byte	0xff
	.zero		1


	//   ....[163]....
        /*0b10*/ 	.word	0x00004520
        /*0b14*/ 	.word	0x00000002
        /*0b18*/ 	.word	0x00000340
        /*0b1c*/ 	.short	0x010a
        /*0b1e*/ 	.byte	0xff
	.zero		1


	//   ....[164]....
        /*0b20*/ 	.word	0x00004580
        /*0b24*/ 	.word	0x00000004
        /*0b28*/ 	.word	0x00000000
        /*0b2c*/ 	.short	0x0101
        /*0b2e*/ 	.byte	0xff
	.zero		1


	//   ....[165]....
        /*0b30*/ 	.word	0x000045a0
        /*0b34*/ 	.word	0x000000ff
        /*0b38*/ 	.word	0x000002f0
        /*0b3c*/ 	.short	0x010a
        /*0b3e*/ 	.byte	0x04
	.zero		1


	//   ....[166]....
        /*0b40*/ 	.word	0x000046c0
        /*0b44*/ 	.word	0x00000002
        /*0b48*/ 	.word	0x000002e0
        /*0b4c*/ 	.short	0x010a
        /*0b4e*/ 	.byte	0xff
	.zero		1


	//   ....[167]....
        /*0b50*/ 	.word	0x000047d0
        /*0b54*/ 	.word	0x00000002
        /*0b58*/ 	.word	0x00000000
        /*0b5c*/ 	.short	0x0101
        /*0b5e*/ 	.byte	0xff
	.zero		1


	//   ....[168]....
        /*0b60*/ 	.word	0x00004860
        /*0b64*/ 	.word	0x000000ff
        /*0b68*/ 	.word	0x000002f0
        /*0b6c*/ 	.short	0x0106
        /*0b6e*/ 	.byte	0x04
	.zero		1


	//   ....[169]....
        /*0b70*/ 	.word	0x00004880
        /*0b74*/ 	.word	0x000000ff
        /*0b78*/ 	.word	0x000002f0
        /*0b7c*/ 	.short	0x010a
        /*0b7e*/ 	.byte	0x04
	.zero		1


	//   ....[170]....
        /*0b80*/ 	.word	0x00004910
        /*0b84*/ 	.word	0x000000ff
        /*0b88*/ 	.word	0x000002f0
        /*0b8c*/ 	.short	0x0106
        /*0b8e*/ 	.byte	0x07
	.zero		1


	//   ....[171]....
        /*0b90*/ 	.word	0x00004950
        /*0b94*/ 	.word	0x00000000
        /*0b98*/ 	.word	0x000002f0
        /*0b9c*/ 	.short	0x010a
        /*0b9e*/ 	.byte	0xff
	.zero		1


	//   ....[172]....
        /*0ba0*/ 	.word	0x00004e70
        /*0ba4*/ 	.word	0x00000000
        /*0ba8*/ 	.word	0x000002e0
        /*0bac*/ 	.short	0x010a
        /*0bae*/ 	.byte	0xff
	.zero		1


	//   ....[173]....
        /*0bb0*/ 	.word	0x00004f70
        /*0bb4*/ 	.word	0x00000003
        /*0bb8*/ 	.word	0x00000000
        /*0bbc*/ 	.short	0x0101
        /*0bbe*/ 	.byte	0xff
	.zero		1


	//   ....[174]....
        /*0bc0*/ 	.word	0x00004f80
        /*0bc4*/ 	.word	0x000000ff
        /*0bc8*/ 	.word	0x00000000
        /*0bcc*/ 	.short	0x010a
        /*0bce*/ 	.byte	0x04
	.zero		1


	//   ....[175]....
        /*0bd0*/ 	.word	0x00005000
        /*0bd4*/ 	.word	0x000000ff
        /*0bd8*/ 	.word	0x00000320
        /*0bdc*/ 	.short	0x010a
        /*0bde*/ 	.byte	0x17
	.zero		1


	//   ....[176]....
        /*0be0*/ 	.word	0x000050e0
        /*0be4*/ 	.word	0x000000ff
        /*0be8*/ 	.word	0x00000000
        /*0bec*/ 	.short	0x010a
        /*0bee*/ 	.byte	0x05
	.zero		1


	//   ....[177]....
        /*0bf0*/ 	.word	0x00005220
        /*0bf4*/ 	.word	0x000000ff
        /*0bf8*/ 	.word	0x00000000
        /*0bfc*/ 	.short	0x010a
        /*0bfe*/ 	.byte	0x04
	.zero		1


	//   ....[178]....
        /*0c00*/ 	.word	0x00005410
        /*0c04*/ 	.word	0x000000ff
        /*0c08*/ 	.word	0x00000000
        /*0c0c*/ 	.short	0x010a
        /*0c0e*/ 	.byte	0x04
	.zero		1


	//   ....[179]....
        /*0c10*/ 	.word	0x000054a0
        /*0c14*/ 	.word	0x000000ff
        /*0c18*/ 	.word	0x00000000
        /*0c1c*/ 	.short	0x010a
        /*0c1e*/ 	.byte	0x05
	.zero		1


	//   ....[180]....
        /*0c20*/ 	.word	0x00005530
        /*0c24*/ 	.word	0x000000ff
        /*0c28*/ 	.word	0x00000000
        /*0c2c*/ 	.short	0x010a
        /*0c2e*/ 	.byte	0x05
	.zero		1


	//   ....[181]....
        /*0c30*/ 	.word	0x000055c0
        /*0c34*/ 	.word	0x000000ff
        /*0c38*/ 	.word	0x00000000
        /*0c3c*/ 	.short	0x010a
        /*0c3e*/ 	.byte	0x04
	.zero		1


	//   ....[182]....
        /*0c40*/ 	.word	0x00005ac0
        /*0c44*/ 	.word	0x00000003
        /*0c48*/ 	.word	0x000002e0
        /*0c4c*/ 	.short	0x010a
        /*0c4e*/ 	.byte	0xff
	.zero		1


	//   ....[183]....
        /*0c50*/ 	.word	0x00005c30
        /*0c54*/ 	.word	0x00000000
        /*0c58*/ 	.word	0x00000000
        /*0c5c*/ 	.short	0x0101
        /*0c5e*/ 	.byte	0xff
	.zero		1


	//   ....[184]....
        /*0c60*/ 	.word	0x000060f0
        /*0c64*/ 	.word	0x000000ff
        /*0c68*/ 	.word	0x000002d8
        /*0c6c*/ 	.short	0x010a
        /*0c6e*/ 	.byte	0x11
	.zero		1


	//   ....[185]....
        /*0c70*/ 	.word	0x00006280
        /*0c74*/ 	.word	0x000000ff
        /*0c78*/ 	.word	0x000002c8
        /*0c7c*/ 	.short	0x010a
        /*0c7e*/ 	.byte	0x11
	.zero		1


	//   ....[186]....
        /*0c80*/ 	.word	0x000064a0
        /*0c84*/ 	.word	0x000000ff
        /*0c88*/ 	.word	0x000002c0
        /*0c8c*/ 	.short	0x010b
        /*0c8e*/ 	.byte	0x11
	.zero		1


	//   ....[187]....
        /*0c90*/ 	.word	0x000064b0
        /*0c94*/ 	.word	0x000000ff
        /*0c98*/ 	.word	0x00000000
        /*0c9c*/ 	.short	0x0101
        /*0c9e*/ 	.byte	0x22
	.zero		1


	//   ....[188]....
        /*0ca0*/ 	.word	0x000064f0
        /*0ca4*/ 	.word	0x00000000
        /*0ca8*/ 	.word	0x000002c8
        /*0cac*/ 	.short	0x010a
        /*0cae*/ 	.byte	0xff
	.zero		1


	//   ....[189]....
        /*0cb0*/ 	.word	0x00006770
        /*0cb4*/ 	.word	0x00000008
        /*0cb8*/ 	.word	0x000002e0
        /*0cbc*/ 	.short	0x010a
        /*0cbe*/ 	.byte	0xff
	.zero		1


	//   ....[190]....
        /*0cc0*/ 	.word	0x000068f0
        /*0cc4*/ 	.word	0x00000000
        /*0cc8*/ 	.word	0x00000000
        /*0ccc*/ 	.short	0x0101
        /*0cce*/ 	.byte	0xff
	.zero		1


	//   ....[191]....
        /*0cd0*/ 	.word	0x00007190
        /*0cd4*/ 	.word	0x000000ff
        /*0cd8*/ 	.word	0x000002c0
        /*0cdc*/ 	.short	0x010a
        /*0cde*/ 	.byte	0x2f
	.zero		1


	//   ....[192]....
        /*0ce0*/ 	.word	0x000071a0
        /*0ce4*/ 	.word	0x000000ff
        /*0ce8*/ 	.word	0x00000300
        /*0cec*/ 	.short	0x010a
        /*0cee*/ 	.byte	0x2e
	.zero		1


	//   ....[193]....
        /*0cf0*/ 	.word	0x00007230
        /*0cf4*/ 	.word	0x000000ff
        /*0cf8*/ 	.word	0x000002c0
        /*0cfc*/ 	.short	0x010a
        /*0cfe*/ 	.byte	0x2f
	.zero		1


	//   ....[194]....
        /*0d00*/ 	.word	0x000073c0
        /*0d04*/ 	.word	0x000000ff
        /*0d08*/ 	.word	0x00000000
        /*0d0c*/ 	.short	0x0101
        /*0d0e*/ 	.byte	0x04
	.zero		1


	//   ....[195]....
        /*0d10*/ 	.word	0x00007410
        /*0d14*/ 	.word	0x000000ff
        /*0d18*/ 	.word	0x00000300
        /*0d1c*/ 	.short	0x010a
        /*0d1e*/ 	.byte	0x2e
	.zero		1


	//   ....[196]....
        /*0d20*/ 	.word	0x000077e0
        /*0d24*/ 	.word	0x000000ff
        /*0d28*/ 	.word	0x00000000
        /*0d2c*/ 	.short	0x0101
        /*0d2e*/ 	.byte	0x04
	.zero		1


	//   ....[197]....
        /*0d30*/ 	.word	0x00007a40
        /*0d34*/ 	.word	0x00000000
        /*0d38*/ 	.word	0x00000350
        /*0d3c*/ 	.short	0x010a
        /*0d3e*/ 	.byte	0xff
	.zero		1


	//   ....[198]....
        /*0d40*/ 	.word	0x00007aa0
        /*0d44*/ 	.word	0x00000000
        /*0d48*/ 	.word	0x00000160
        /*0d4c*/ 	.short	0x010a
        /*0d4e*/ 	.byte	0xff
	.zero		1


	//   ....[199]....
        /*0d50*/ 	.word	0x00007b00
        /*0d54*/ 	.word	0x00000000
        /*0d58*/ 	.word	0x00000160
        /*0d5c*/ 	.short	0x010a
        /*0d5e*/ 	.byte	0xff
	.zero		1


	//   ....[200]....
        /*0d60*/ 	.word	0x00007b50
        /*0d64*/ 	.word	0x00000003
        /*0d68*/ 	.word	0x000002e0
        /*0d6c*/ 	.short	0x010a
        /*0d6e*/ 	.byte	0xff
	.zero		1


	//   ....[201]....
        /*0d70*/ 	.word	0x00007bb0
        /*0d74*/ 	.word	0x00000000
        /*0d78*/ 	.word	0x00000000
        /*0d7c*/ 	.short	0x010a
        /*0d7e*/ 	.byte	0xff
	.zero		1


	//   ....[202]....
        /*0d80*/ 	.word	0x00007c10
        /*0d84*/ 	.word	0x00000000
        /*0d88*/ 	.word	0x00000000
        /*0d8c*/ 	.short	0x010a
        /*0d8e*/ 	.byte	0xff
	.zero		1


	//   ....[203]....
        /*0d90*/ 	.word	0x00007c70
        /*0d94*/ 	.word	0x00000000
        /*0d98*/ 	.word	0x00000000
        /*0d9c*/ 	.short	0x010a
        /*0d9e*/ 	.byte	0xff
	.zero		1


	//   ....[204]....
        /*0da0*/ 	.word	0x00007cd0
        /*0da4*/ 	.word	0x00000000
        /*0da8*/ 	.word	0x00000000
        /*0dac*/ 	.short	0x010a
        /*0dae*/ 	.byte	0xff
	.zero		1


	//   ....[205]....
        /*0db0*/ 	.word	0x00007d30
        /*0db4*/ 	.word	0x00000000
        /*0db8*/ 	.word	0x00000000
        /*0dbc*/ 	.short	0x010a
        /*0dbe*/ 	.byte	0xff
	.zero		1


	//   ....[206]....
        /*0dc0*/ 	.word	0x00007d90
        /*0dc4*/ 	.word	0x00000000
        /*0dc8*/ 	.word	0x00000000
        /*0dcc*/ 	.short	0x010a
        /*0dce*/ 	.byte	0xff
	.zero		1


	//   ....[207]....
        /*0dd0*/ 	.word	0x00007df0
        /*0dd4*/ 	.word	0x00000000
        /*0dd8*/ 	.word	0x00000000
        /*0ddc*/ 	.short	0x010a
        /*0dde*/ 	.byte	0xff
	.zero		1


	//   ....[208]....
        /*0de0*/ 	.word	0x00007e50
        /*0de4*/ 	.word	0x00000000
        /*0de8*/ 	.word	0x00000000
        /*0dec*/ 	.short	0x010a
        /*0dee*/ 	.byte	0xff
	.zero		1


	//   ....[209]....
        /*0df0*/ 	.word	0x00007eb0
        /*0df4*/ 	.word	0x00000000
        /*0df8*/ 	.word	0x00000000
        /*0dfc*/ 	.short	0x010a
        /*0dfe*/ 	.byte	0xff
	.zero		1


	//   ....[210]....
        /*0e00*/ 	.word	0x00007f10
        /*0e04*/ 	.word	0x00000000
        /*0e08*/ 	.word	0x00000000
        /*0e0c*/ 	.short	0x010a
        /*0e0e*/ 	.byte	0xff
	.zero		1


	//   ....[211]....
        /*0e10*/ 	.word	0x00007f70
        /*0e14*/ 	.word	0x00000000
        /*0e18*/ 	.word	0x00000000
        /*0e1c*/ 	.short	0x010a
        /*0e1e*/ 	.byte	0xff
	.zero		1


	//   ....[212]....
        /*0e20*/ 	.word	0x00007fd0
        /*0e24*/ 	.word	0x00000000
        /*0e28*/ 	.word	0x00000000
        /*0e2c*/ 	.short	0x010a
        /*0e2e*/ 	.byte	0xff
	.zero		1


	//   ....[213]....
        /*0e30*/ 	.word	0x00008030
        /*0e34*/ 	.word	0x00000000
        /*0e38*/ 	.word	0x00000000
        /*0e3c*/ 	.short	0x010a
        /*0e3e*/ 	.byte	0xff
	.zero		1


	//   ....[214]....
        /*0e40*/ 	.word	0x00008090
        /*0e44*/ 	.word	0x00000000
        /*0e48*/ 	.word	0x00000000
        /*0e4c*/ 	.short	0x010a
        /*0e4e*/ 	.byte	0xff
	.zero		1


	//   ....[215]....
        /*0e50*/ 	.word	0x000080f0
        /*0e54*/ 	.word	0x00000000
        /*0e58*/ 	.word	0x00000000
        /*0e5c*/ 	.short	0x010a
        /*0e5e*/ 	.byte	0xff
	.zero		1


	//   ....[216]....
        /*0e60*/ 	.word	0x00008150
        /*0e64*/ 	.word	0x00000000
        /*0e68*/ 	.word	0x00000000
        /*0e6c*/ 	.short	0x010a
        /*0e6e*/ 	.byte	0xff
	.zero		1


	//   ....[217]....
        /*0e70*/ 	.word	0x000081b0
        /*0e74*/ 	.word	0x00000000
        /*0e78*/ 	.word	0x00000000
        /*0e7c*/ 	.short	0x010a
        /*0e7e*/ 	.byte	0xff
	.zero		1


	//   ....[218]....
        /*0e80*/ 	.word	0x00008210
        /*0e84*/ 	.word	0x00000000
        /*0e88*/ 	.word	0x00000000
        /*0e8c*/ 	.short	0x010a
        /*0e8e*/ 	.byte	0xff
	.zero		1


	//   ....[219]....
        /*0e90*/ 	.word	0x00008270
        /*0e94*/ 	.word	0x00000000
        /*0e98*/ 	.word	0x00000000
        /*0e9c*/ 	.short	0x010a
        /*0e9e*/ 	.byte	0xff
	.zero		1


	//   ....[220]....
        /*0ea0*/ 	.word	0x000082d0
        /*0ea4*/ 	.word	0x00000000
        /*0ea8*/ 	.word	0x00000000
        /*0eac*/ 	.short	0x010a
        /*0eae*/ 	.byte	0xff
	.zero		1


	//   ....[221]....
        /*0eb0*/ 	.word	0x00008330
        /*0eb4*/ 	.word	0x00000000
        /*0eb8*/ 	.word	0x00000000
        /*0ebc*/ 	.short	0x010a
        /*0ebe*/ 	.byte	0xff
	.zero		1


	//   ....[222]....
        /*0ec0*/ 	.word	0x00008390
        /*0ec4*/ 	.word	0x00000000
        /*0ec8*/ 	.word	0x00000000
        /*0ecc*/ 	.short	0x010a
        /*0ece*/ 	.byte	0xff
	.zero		1


	//   ....[223]....
        /*0ed0*/ 	.word	0x000083f0
        /*0ed4*/ 	.word	0x00000000
        /*0ed8*/ 	.word	0x00000000
        /*0edc*/ 	.short	0x010a
        /*0ede*/ 	.byte	0xff
	.zero		1


	//   ....[224]....
        /*0ee0*/ 	.word	0x00008450
        /*0ee4*/ 	.word	0x00000000
        /*0ee8*/ 	.word	0x00000000
        /*0eec*/ 	.short	0x010a
        /*0eee*/ 	.byte	0xff
	.zero		1


	//   ....[225]....
        /*0ef0*/ 	.word	0x000084b0
        /*0ef4*/ 	.word	0x00000000
        /*0ef8*/ 	.word	0x00000000
        /*0efc*/ 	.short	0x010a
        /*0efe*/ 	.byte	0xff
	.zero		1


	//   ....[226]....
        /*0f00*/ 	.word	0x00008510
        /*0f04*/ 	.word	0x00000000
        /*0f08*/ 	.word	0x00000000
        /*0f0c*/ 	.short	0x010a
        /*0f0e*/ 	.byte	0xff
	.zero		1


	//   ....[227]....
        /*0f10*/ 	.word	0x00008570
        /*0f14*/ 	.word	0x00000000
        /*0f18*/ 	.word	0x00000000
        /*0f1c*/ 	.short	0x010a
        /*0f1e*/ 	.byte	0xff
	.zero		1


	//   ....[228]....
        /*0f20*/ 	.word	0x000085d0
        /*0f24*/ 	.word	0x00000000
        /*0f28*/ 	.word	0x00000000
        /*0f2c*/ 	.short	0x010a
        /*0f2e*/ 	.byte	0xff
	.zero		1


	//   ....[229]....
        /*0f30*/ 	.word	0x00008630
        /*0f34*/ 	.word	0x00000000
        /*0f38*/ 	.word	0x00000000
        /*0f3c*/ 	.short	0x010a
        /*0f3e*/ 	.byte	0xff
	.zero		1


	//   ....[230]....
        /*0f40*/ 	.word	0x00008690
        /*0f44*/ 	.word	0x00000000
        /*0f48*/ 	.word	0x00000000
        /*0f4c*/ 	.short	0x010a
        /*0f4e*/ 	.byte	0xff
	.zero		1


	//   ....[231]....
        /*0f50*/ 	.word	0x000086f0
        /*0f54*/ 	.word	0x00000000
        /*0f58*/ 	.word	0x00000000
        /*0f5c*/ 	.short	0x010a
        /*0f5e*/ 	.byte	0xff
	.zero		1


	//   ....[232]....
        /*0f60*/ 	.word	0x00008750
        /*0f64*/ 	.word	0x00000000
        /*0f68*/ 	.word	0x00000000
        /*0f6c*/ 	.short	0x010a
        /*0f6e*/ 	.byte	0xff
	.zero		1


	//   ....[233]....
        /*0f70*/ 	.word	0x000087b0
        /*0f74*/ 	.word	0x00000000
        /*0f78*/ 	.word	0x00000000
        /*0f7c*/ 	.short	0x010a
        /*0f7e*/ 	.byte	0xff
	.zero		1


	//   ....[234]....
        /*0f80*/ 	.word	0x00008810
        /*0f84*/ 	.word	0x00000000
        /*0f88*/ 	.word	0x00000000
        /*0f8c*/ 	.short	0x010a
        /*0f8e*/ 	.byte	0xff
	.zero		1


	//   ....[235]....
        /*0f90*/ 	.word	0x00008870
        /*0f94*/ 	.word	0x00000000
        /*0f98*/ 	.word	0x00000000
        /*0f9c*/ 	.short	0x010a
        /*0f9e*/ 	.byte	0xff
	.zero		1


	//   ....[236]....
        /*0fa0*/ 	.word	0x000088d0
        /*0fa4*/ 	.word	0x00000000
        /*0fa8*/ 	.word	0x00000000
        /*0fac*/ 	.short	0x010a
        /*0fae*/ 	.byte	0xff
	.zero		1


	//   ....[237]....
        /*0fb0*/ 	.word	0x00008930
        /*0fb4*/ 	.word	0x00000000
        /*0fb8*/ 	.word	0x00000000
        /*0fbc*/ 	.short	0x010a
        /*0fbe*/ 	.byte	0xff
	.zero		1


	//   ....[238]....
        /*0fc0*/ 	.word	0x00008990
        /*0fc4*/ 	.word	0x00000000
        /*0fc8*/ 	.word	0x00000000
        /*0fcc*/ 	.short	0x010a
        /*0fce*/ 	.byte	0xff
	.zero		1


	//   ....[239]....
        /*0fd0*/ 	.word	0x000089f0
        /*0fd4*/ 	.word	0x00000000
        /*0fd8*/ 	.word	0x00000000
        /*0fdc*/ 	.short	0x010a
        /*0fde*/ 	.byte	0xff
	.zero		1


	//   ....[240]....
        /*0fe0*/ 	.word	0x00008a50
        /*0fe4*/ 	.word	0x00000000
        /*0fe8*/ 	.word	0x00000000
        /*0fec*/ 	.short	0x010a
        /*0fee*/ 	.byte	0xff
	.zero		1


	//   ....[241]....
        /*0ff0*/ 	.word	0x00008ab0
        /*0ff4*/ 	.word	0x00000000
        /*0ff8*/ 	.word	0x00000000
        /*0ffc*/ 	.short	0x010a
        /*0ffe*/ 	.byte	0xff
	.zero		1


	//   ....[242]....
        /*1000*/ 	.word	0x00008b10
        /*1004*/ 	.word	0x00000000
        /*1008*/ 	.word	0x00000000
        /*100c*/ 	.short	0x010a
        /*100e*/ 	.byte	0xff
	.zero		1


	//   ....[243]....
        /*1010*/ 	.word	0x00008b70
        /*1014*/ 	.word	0x00000000
        /*1018*/ 	.word	0x00000000
        /*101c*/ 	.short	0x010a
        /*101e*/ 	.byte	0xff
	.zero		1


	//   ....[244]....
        /*1020*/ 	.word	0x00008bc0
        /*1024*/ 	.word	0x00000002
        /*1028*/ 	.word	0x00000340
        /*102c*/ 	.short	0x010a
        /*102e*/ 	.byte	0xff
	.zero		1


	//   ....[245]....
        /*1030*/ 	.word	0x00008c20
        /*1034*/ 	.word	0x00000002
        /*1038*/ 	.word	0x000002f0
        /*103c*/ 	.short	0x010a
        /*103e*/ 	.byte	0xff
	.zero		1


	//   ....[246]....
        /*1040*/ 	.word	0x00008c70
        /*1044*/ 	.word	0x00000002
        /*1048*/ 	.word	0x000002e0
        /*104c*/ 	.short	0x010a
        /*104e*/ 	.byte	0xff
	.zero		1


	//   ....[247]....
        /*1050*/ 	.word	0x00008cd0
        /*1054*/ 	.word	0x00000000
        /*1058*/ 	.word	0x000002f0
        /*105c*/ 	.short	0x010a
        /*105e*/ 	.byte	0xff
	.zero		1


	//   ....[248]....
        /*1060*/ 	.word	0x00008d20
        /*1064*/ 	.word	0x00000000
        /*1068*/ 	.word	0x000002e0
        /*106c*/ 	.short	0x010a
        /*106e*/ 	.byte	0xff
	.zero		1


	//   ....[249]....
        /*1070*/ 	.word	0x00008d80
        /*1074*/ 	.word	0x00000003
        /*1078*/ 	.word	0x00000320
        /*107c*/ 	.short	0x010a
        /*107e*/ 	.byte	0xff
	.zero		1


	//   ....[250]....
        /*1080*/ 	.word	0x00008de0
        /*1084*/ 	.word	0x00000000
        /*1088*/ 	.word	0x00000000
        /*108c*/ 	.short	0x010a
        /*108e*/ 	.byte	0xff
	.zero		1


	//   ....[251]....
        /*1090*/ 	.word	0x00008e40
        /*1094*/ 	.word	0x00000000
        /*1098*/ 	.word	0x00000000
        /*109c*/ 	.short	0x010a
        /*109e*/ 	.byte	0xff
	.zero		1


	//   ....[252]....
        /*10a0*/ 	.word	0x00008ea0
        /*10a4*/ 	.word	0x00000000
        /*10a8*/ 	.word	0x00000000
        /*10ac*/ 	.short	0x010a
        /*10ae*/ 	.byte	0xff
	.zero		1


	//   ....[253]....
        /*10b0*/ 	.word	0x00008f00
        /*10b4*/ 	.word	0x00000000
        /*10b8*/ 	.word	0x00000000
        /*10bc*/ 	.short	0x010a
        /*10be*/ 	.byte	0xff
	.zero		1


	//   ....[254]....
        /*10c0*/ 	.word	0x00008f60
        /*10c4*/ 	.word	0x00000000
        /*10c8*/ 	.word	0x00000000
        /*10cc*/ 	.short	0x010a
        /*10ce*/ 	.byte	0xff
	.zero		1


	//   ....[255]....
        /*10d0*/ 	.word	0x00008fb0
        /*10d4*/ 	.word	0x00000003
        /*10d8*/ 	.word	0x000002e0
        /*10dc*/ 	.short	0x010a
        /*10de*/ 	.byte	0xff
	.zero		1


	//   ....[0]....
        /*10e0*/ 	.word	0x00009010
        /*10e4*/ 	.word	0x00000000
        /*10e8*/ 	.word	0x000002d8
        /*10ec*/ 	.short	0x010a
        /*10ee*/ 	.byte	0xff
	.zero		1


	//   ....[1]....
        /*10f0*/ 	.word	0x00009070
        /*10f4*/ 	.word	0x00000003
        /*10f8*/ 	.word	0x000002c8
        /*10fc*/ 	.short	0x010a
        /*10fe*/ 	.byte	0xff
	.zero		1


	//   ....[2]....
        /*1100*/ 	.word	0x000090c0
        /*1104*/ 	.word	0x00000008
        /*1108*/ 	.word	0x000002e0
        /*110c*/ 	.short	0x010a
        /*110e*/ 	.byte	0xff
	.zero		1


	//   ....[3]....
        /*1110*/ 	.word	0x00009120
        /*1114*/ 	.word	0x00000000
        /*1118*/ 	.word	0x000002c0
        /*111c*/ 	.short	0x010a
        /*111e*/ 	.byte	0xff
	.zero		1


	//   ....[4]....
        /*1120*/ 	.word	0x00009180
        /*1124*/ 	.word	0x00000000
        /*1128*/ 	.word	0x00000300
        /*112c*/ 	.short	0x010a
        /*112e*/ 	.byte	0xff
	.zero		1


	//----- nvinfo : EIATTR_NUM_MBARRIERS
	.align		4
.L_44:
        /*1130*/ 	.byte	0x03, 0x38
        /*1132*/ 	.short	0x006c


	//----- nvinfo : EIATTR_EXIT_INSTR_OFFSETS
	.align		4
        /*1134*/ 	.byte	0x04, 0x1c
        /*1136*/ 	.short	(.L_46 - .L_45)


	//   ....[0]....
.L_45:
        /*1138*/ 	.word	0x00004410


	//   ....[1]....
        /*113c*/ 	.word	0x00004920


	//   ....[2]....
        /*1140*/ 	.word	0x00004980


	//   ....[3]....
        /*1144*/ 	.word	0x00005820


	//   ....[4]....
        /*1148*/ 	.word	0x00006520


	//   ....[5]....
        /*114c*/ 	.word	0x00006560


	//   ....[6]....
        /*1150*/ 	.word	0x00007a30


	//----- nvinfo : EIATTR_MAX_THREADS
	.align		4
.L_46:
        /*1154*/ 	.byte	0x04, 0x05
        /*1156*/ 	.short	(.L_48 - .L_47)
.L_47:
        /*1158*/ 	.word	0x00000100
        /*115c*/ 	.word	0x00000001
        /*1160*/ 	.word	0x00000001


	//----- nvinfo : EIATTR_CRS_STACK_SIZE
	.align		4
.L_48:
        /*1164*/ 	.byte	0x04, 0x1e
        /*1166*/ 	.short	(.L_50 - .L_49)
.L_49:
        /*1168*/ 	.word	0x00000000


	//----- nvinfo : EIATTR_CBANK_PARAM_SIZE
	.align		4
.L_50:
        /*116c*/ 	.byte	0x03, 0x19
        /*116e*/ 	.short	0x0800


	//----- nvinfo : EIATTR_PARAM_CBANK
	.align		4
        /*1170*/ 	.byte	0x04, 0x0a
        /*1172*/ 	.short	(.L_52 - .L_51)
	.align		4
.L_51:
        /*1174*/ 	.word	index@(.nv.constant0._ZN7cutlass13device_kernelINS_4gemm6kernel13GemmUniversalIN4cute5tupleIJiiiiEEENS1_10collective13CollectiveMmaINS1_35MainloopSm100TmaUmmaWarpSpecializedILi44ELi2ELi4ENS5_IJNS4_1CILi2EEENSA_ILi1EEESC_EEEEENS5_IJNSA_ILi64EEENSA_ILi16EEESF_EEENS_12float_e4m3_tENS5_IJlSC_lEEESI_SJ_NS4_8TiledMMAINS4_8MMA_AtomIJNS4_10MMA_TraitsINS4_19SM100_MMA_F8F6F4_SSEJSI_SI_fSF_SG_NS4_17integral_constantINS4_4UMMA5MajorELSQ_0EEESR_NSO_INSP_7ScaleInELSS_0EEEST_EEEEEENS4_6LayoutINS5_IJSC_SC_SC_EEENS5_IJNSA_ILi0EEESY_SY_EEEEENS5_IJNS4_10UnderscoreES11_S11_EEEEENS4_13SM90_TMA_LOADENS4_14ComposedLayoutINS4_7SwizzleILi2ELi4ELi3EEENS4_18smem_ptr_flag_bitsILi8EEENSW_INS5_IJNSA_ILi8EEESF_EEENS5_IJSF_SC_EEEEEEEvNS4_8identityENS4_23SM90_TMA_LOAD_MULTICASTES1E_vS1F_EENS_8epilogue10collective18CollectiveEpilogueINS1I_23Sm100TmaWarpSpecializedILi1ELi1ELi8ELb0ELb0EEEJSH_NS5_IJNSW_ISF_SC_EENSW_ISG_SC_EEEEESI_SJ_SI_SJ_NS1I_6fusion15FusionCallbacksIS1M_NS1Q_17LinearCombinationISI_fSI_fLNS_15FloatRoundStyleE2EEESH_S1P_JEEENS4_5SM1004TMEM4LOAD25SM100_TMEM_LOAD_16dp32b8xES14_NS15_INS16_ILi0ELi4ELi3EEES19_NSW_INS5_IJS1A_SG_EEENS5_IJSG_SC_EEEEEEENS4_39AutoVectorizingCopyWithAssumedAlignmentILi128EEENS4_14SM90_TMA_STOREES24_S26_S26_EEEvvEEEEvNT_6ParamsE)
        /*1178*/ 	.short	0x0380
        /*117a*/ 	.short	0x0800


	//----- nvinfo : EIATTR_SW_WAR
	.align		4
.L_52:
        /*117c*/ 	.byte	0x04, 0x36
        /*117e*/ 	.short	(.L_54 - .L_53)
.L_53:
        /*1180*/ 	.word	0x00000008
.L_54:


//--------------------- .nv.callgraph             --------------------------
	.section	.nv.callgraph,"",@"SHT_CUDA_CALLGRAPH"
	.align	4
	.sectionentsize	8
	.align		4
        /*0000*/ 	.word	0x00000000
	.align		4
        /*0004*/ 	.word	0xffffffff
	.align		4
        /*0008*/ 	.word	index@(_ZN7cutlass13device_kernelINS_4gemm6kernel13GemmUniversalIN4cute5tupleIJiiiiEEENS1_10collective13CollectiveMmaINS1_35MainloopSm100TmaUmmaWarpSpecializedILi44ELi2ELi4ENS5_IJNS4_1CILi2EEENSA_ILi1EEESC_EEEEENS5_IJNSA_ILi64EEENSA_ILi16EEESF_EEENS_12float_e4m3_tENS5_IJlSC_lEEESI_SJ_NS4_8TiledMMAINS4_8MMA_AtomIJNS4_10MMA_TraitsINS4_19SM100_MMA_F8F6F4_SSEJSI_SI_fSF_SG_NS4_17integral_constantINS4_4UMMA5MajorELSQ_0EEESR_NSO_INSP_7ScaleInELSS_0EEEST_EEEEEENS4_6LayoutINS5_IJSC_SC_SC_EEENS5_IJNSA_ILi0EEESY_SY_EEEEENS5_IJNS4_10UnderscoreES11_S11_EEEEENS4_13SM90_TMA_LOADENS4_14ComposedLayoutINS4_7SwizzleILi2ELi4ELi3EEENS4_18smem_ptr_flag_bitsILi8EEENSW_INS5_IJNSA_ILi8EEESF_EEENS5_IJSF_SC_EEEEEEEvNS4_8identityENS4_23SM90_TMA_LOAD_MULTICASTES1E_vS1F_EENS_8epilogue10collective18CollectiveEpilogueINS1I_23Sm100TmaWarpSpecializedILi1ELi1ELi8ELb0ELb0EEEJSH_NS5_IJNSW_ISF_SC_EENSW_ISG_SC_EEEEESI_SJ_SI_SJ_NS1I_6fusion15FusionCallbacksIS1M_NS1Q_17LinearCombinationISI_fSI_fLNS_15FloatRoundStyleE2EEESH_S1P_JEEENS4_5SM1004TMEM4LOAD25SM100_TMEM_LOAD_16dp32b8xES14_NS15_INS16_ILi0ELi4ELi3EEES19_NSW_INS5_IJS1A_SG_EEENS5_IJSG_SC_EEEEEEENS4_39AutoVectorizingCopyWithAssumedAlignmentILi128EEENS4_14SM90_TMA_STOREES24_S26_S26_EEEvvEEEEvNT_6ParamsE)
	.align		4
        /*000c*/ 	.word	index@(__assertfail)
	.align		4
        /*0010*/ 	.word	0x00000000
	.align		4
        /*0014*/ 	.word	0xfffffffe
	.align		4
        /*0018*/ 	.word	0x00000000
	.align		4
        /*001c*/ 	.word	0xfffffffd
	.align		4
        /*0020*/ 	.word	0x00000000
	.align		4
        /*0024*/ 	.word	0xfffffffc


//--------------------- .nv.constant4             --------------------------
	.section	.nv.constant4,"a",@progbits
	.align	8
	.align		8
.nv.constant4:
        /*0000*/ 	.dword	__assertfail
	.align		8
        /*0008*/ 	.dword	__unnamed_1
	.align		8
        /*0010*/ 	.dword	_ZN40_INTERNAL_6ac324be_4_k_cu_2cefbd07_174424cuda3std3__45__cpo5beginE
	.align		8
        /*0018*/ 	.dword	_ZN40_INTERNAL_6ac324be_4_k_cu_2cefbd07_174424cuda3std3__45__cpo3endE
	.align		8
        /*0020*/ 	.dword	_ZN40_INTERNAL_6ac324be_4_k_cu_2cefbd07_174424cuda3std3__45__cpo6cbeginE
	.align		8
        /*0028*/ 	.dword	_ZN40_INTERNAL_6ac324be_4_k_cu_2cefbd07_174424cuda3std3__45__cpo4cendE
	.align		8
        /*0030*/ 	.dword	_ZN40_INTERNAL_6ac324be_4_k_cu_2cefbd07_174424cuda3std3__442_GLOBAL__N__6ac324be_4_k_cu_2cefbd07_174426ignoreE
	.align		8
        /*0038*/ 	.dword	_ZN40_INTERNAL_6ac324be_4_k_cu_2cefbd07_174424cuda3std3__419piecewise_constructE
	.align		8
        /*0040*/ 	.dword	_ZN40_INTERNAL_6ac324be_4_k_cu_2cefbd07_174424cuda3std3__48in_placeE
	.align		8
        /*0048*/ 	.dword	_ZN40_INTERNAL_6ac324be_4_k_cu_2cefbd07_174424cuda3std6ranges3__45__cpo4swapE
	.align		8
        /*0050*/ 	.dword	_ZN40_INTERNAL_6ac324be_4_k_cu_2cefbd07_174424cuda3std6ranges3__45__cpo9iter_moveE
	.align		8
        /*0058*/ 	.dword	_ZN40_INTERNAL_6ac324be_4_k_cu_2cefbd07_174424cute7productE
	.align		8
        /*0060*/ 	.dword	_ZN40_INTERNAL_6ac324be_4_k_cu_2cefbd07_174424cute1_E
	.align		8
        /*0068*/ 	.dword	$str$25
	.align		8
        /*0070*/ 	.dword	$str$26


//--------------------- .text._ZN7cutlass13device_kernelINS_4gemm6kernel13GemmUniversalIN4cute5tupleIJiiiiEEENS1_10collective13CollectiveMmaINS1_35MainloopSm100TmaUmmaWarpSpecializedILi44ELi2ELi4ENS5_IJNS4_1CILi2EEENSA_ILi1EEESC_EEEEENS5_IJNSA_ILi64EEENSA_ILi16EEESF_EEENS_12float_e4m3_tENS5_IJlSC_lEEESI_SJ_NS4_8TiledMMAINS4_8MMA_AtomIJNS4_10MMA_TraitsINS4_19SM100_MMA_F8F6F4_SSEJSI_SI_fSF_SG_NS4_17integral_constantINS4_4UMMA5MajorELSQ_0EEESR_NSO_INSP_7ScaleInELSS_0EEEST_EEEEEENS4_6LayoutINS5_IJSC_SC_SC_EEENS5_IJNSA_ILi0EEESY_SY_EEEEENS5_IJNS4_10UnderscoreES11_S11_EEEEENS4_13SM90_TMA_LOADENS4_14ComposedLayoutINS4_7SwizzleILi2ELi4ELi3EEENS4_18smem_ptr_flag_bitsILi8EEENSW_INS5_IJNSA_ILi8EEESF_EEENS5_IJSF_SC_EEEEEEEvNS4_8identityENS4_23SM90_TMA_LOAD_MULTICASTES1E_vS1F_EENS_8epilogue10collective18CollectiveEpilogueINS1I_23Sm100TmaWarpSpecializedILi1ELi1ELi8ELb0ELb0EEEJSH_NS5_IJNSW_ISF_SC_EENSW_ISG_SC_EEEEESI_SJ_SI_SJ_NS1I_6fusion15FusionCallbacksIS1M_NS1Q_17LinearCombinationISI_fSI_fLNS_15FloatRoundStyleE2EEESH_S1P_JEEENS4_5SM1004TMEM4LOAD25SM100_TMEM_LOAD_16dp32b8xES14_NS15_INS16_ILi0ELi4ELi3EEES19_NSW_INS5_IJS1A_SG_EEENS5_IJSG_SC_EEEEEEENS4_39AutoVectorizingCopyWithAssumedAlignmentILi128EEENS4_14SM90_TMA_STOREES24_S26_S26_EEEvvEEEEvNT_6ParamsE --------------------------
	.section	.text._ZN7cutlass13device_kernelINS_4gemm6kernel13GemmUniversalIN4cute5tupleIJiiiiEEENS1_10collective13CollectiveMmaINS1_35MainloopSm100TmaUmmaWarpSpecializedILi44ELi2ELi4ENS5_IJNS4_1CILi2EEENSA_ILi1EEESC_EEEEENS5_IJNSA_ILi64EEENSA_ILi16EEESF_EEENS_12float_e4m3_tENS5_IJlSC_lEEESI_SJ_NS4_8TiledMMAINS4_8MMA_AtomIJNS4_10MMA_TraitsINS4_19SM100_MMA_F8F6F4_SSEJSI_SI_fSF_SG_NS4_17integral_constantINS4_4UMMA5MajorELSQ_0EEESR_NSO_INSP_7ScaleInELSS_0EEEST_EEEEEENS4_6LayoutINS5_IJSC_SC_SC_EEENS5_IJNSA_ILi0EEESY_SY_EEEEENS5_IJNS4_10UnderscoreES11_S11_EEEEENS4_13SM90_TMA_LOADENS4_14ComposedLayoutINS4_7SwizzleILi2ELi4ELi3EEENS4_18smem_ptr_flag_bitsILi8EEENSW_INS5_IJNSA_ILi8EEESF_EEENS5_IJSF_SC_EEEEEEEvNS4_8identityENS4_23SM90_TMA_LOAD_MULTICASTES1E_vS1F_EENS_8epilogue10collective18CollectiveEpilogueINS1I_23Sm100TmaWarpSpecializedILi1ELi1ELi8ELb0ELb0EEEJSH_NS5_IJNSW_ISF_SC_EENSW_ISG_SC_EEEEESI_SJ_SI_SJ_NS1I_6fusion15FusionCallbacksIS1M_NS1Q_17LinearCombinationISI_fSI_fLNS_15FloatRoundStyleE2EEESH_S1P_JEEENS4_5SM1004TMEM4LOAD25SM100_TMEM_LOAD_16dp32b8xES14_NS15_INS16_ILi0ELi4ELi3EEES19_NSW_INS5_IJS1A_SG_EEENS5_IJSG_SC_EEEEEEENS4_39AutoVectorizingCopyWithAssumedAlignmentILi128EEENS4_14SM90_TMA_STOREES24_S26_S26_EEEvvEEEEvNT_6ParamsE,"ax",@progbits
	.align	128
.text._ZN7cutlass13device_kernelINS_4gemm6kernel13GemmUniversalIN4cute5tupleIJiiiiEEENS1_10collective13CollectiveMmaINS1_35MainloopSm100TmaUmmaWarpSpecializedILi44ELi2ELi4ENS5_IJNS4_1CILi2EEENSA_ILi1EEESC_EEEEENS5_IJNSA_ILi64EEENSA_ILi16EEESF_EEENS_12float_e4m3_tENS5_IJlSC_lEEESI_SJ_NS4_8TiledMMAINS4_8MMA_AtomIJNS4_10MMA_TraitsINS4_19SM100_MMA_F8F6F4_SSEJSI_SI_fSF_SG_NS4_17integral_constantINS4_4UMMA5MajorELSQ_0EEESR_NSO_INSP_7ScaleInELSS_0EEEST_EEEEEENS4_6LayoutINS5_IJSC_SC_SC_EEENS5_IJNSA_ILi0EEESY_SY_EEEEENS5_IJNS4_10UnderscoreES11_S11_EEEEENS4_13SM90_TMA_LOADENS4_14ComposedLayoutINS4_7SwizzleILi2ELi4ELi3EEENS4_18smem_ptr_flag_bitsILi8EEENSW_INS5_IJNSA_ILi8EEESF_EEENS5_IJSF_SC_EEEEEEEvNS4_8identityENS4_23SM90_TMA_LOAD_MULTICASTES1E_vS1F_EENS_8epilogue10collective18CollectiveEpilogueINS1I_23Sm100TmaWarpSpecializedILi1ELi1ELi8ELb0ELb0EEEJSH_NS5_IJNSW_ISF_SC_EENSW_ISG_SC_EEEEESI_SJ_SI_SJ_NS1I_6fusion15FusionCallbacksIS1M_NS1Q_17LinearCombinationISI_fSI_fLNS_15FloatRoundStyleE2EEESH_S1P_JEEENS4_5SM1004TMEM4LOAD25SM100_TMEM_LOAD_16dp32b8xES14_NS15_INS16_ILi0ELi4ELi3EEES19_NSW_INS5_IJS1A_SG_EEENS5_IJSG_SC_EEEEEEENS4_39AutoVectorizingCopyWithAssumedAlignmentILi128EEENS4_14SM90_TMA_STOREES24_S26_S26_EEEvvEEEEvNT_6ParamsE:
        .type           _ZN7cutlass13device_kernelINS_4gemm6kernel13GemmUniversalIN4cute5tupleIJiiiiEEENS1_10collective13CollectiveMmaINS1_35MainloopSm100TmaUmmaWarpSpecializedILi44ELi2ELi4ENS5_IJNS4_1CILi2EEENSA_ILi1EEESC_EEEEENS5_IJNSA_ILi64EEENSA_ILi16EEESF_EEENS_12float_e4m3_tENS5_IJlSC_lEEESI_SJ_NS4_8TiledMMAINS4_8MMA_AtomIJNS4_10MMA_TraitsINS4_19SM100_MMA_F8F6F4_SSEJSI_SI_fSF_SG_NS4_17integral_constantINS4_4UMMA5MajorELSQ_0EEESR_NSO_INSP_7ScaleInELSS_0EEEST_EEEEEENS4_6LayoutINS5_IJSC_SC_SC_EEENS5_IJNSA_ILi0EEESY_SY_EEEEENS5_IJNS4_10UnderscoreES11_S11_EEEEENS4_13SM90_TMA_LOADENS4_14ComposedLayoutINS4_7SwizzleILi2ELi4ELi3EEENS4_18smem_ptr_flag_bitsILi8EEENSW_INS5_IJNSA_ILi8EEESF_EEENS5_IJSF_SC_EEEEEEEvNS4_8identityENS4_23SM90_TMA_LOAD_MULTICASTES1E_vS1F_EENS_8epilogue10collective18CollectiveEpilogueINS1I_23Sm100TmaWarpSpecializedILi1ELi1ELi8ELb0ELb0EEEJSH_NS5_IJNSW_ISF_SC_EENSW_ISG_SC_EEEEESI_SJ_SI_SJ_NS1I_6fusion15FusionCallbacksIS1M_NS1Q_17LinearCombinationISI_fSI_fLNS_15FloatRoundStyleE2EEESH_S1P_JEEENS4_5SM1004TMEM4LOAD25SM100_TMEM_LOAD_16dp32b8xES14_NS15_INS16_ILi0ELi4ELi3EEES19_NSW_INS5_IJS1A_SG_EEENS5_IJSG_SC_EEEEEEENS4_39AutoVectorizingCopyWithAssumedAlignmentILi128EEENS4_14SM90_TMA_STOREES24_S26_S26_EEEvvEEEEvNT_6ParamsE,@function
        .size           _ZN7cutlass13device_kernelINS_4gemm6kernel13GemmUniversalIN4cute5tupleIJiiiiEEENS1_10collective13CollectiveMmaINS1_35MainloopSm100TmaUmmaWarpSpecializedILi44ELi2ELi4ENS5_IJNS4_1CILi2EEENSA_ILi1EEESC_EEEEENS5_IJNSA_ILi64EEENSA_ILi16EEESF_EEENS_12float_e4m3_tENS5_IJlSC_lEEESI_SJ_NS4_8TiledMMAINS4_8MMA_AtomIJNS4_10MMA_TraitsINS4_19SM100_MMA_F8F6F4_SSEJSI_SI_fSF_SG_NS4_17integral_constantINS4_4UMMA5MajorELSQ_0EEESR_NSO_INSP_7ScaleInELSS_0EEEST_EEEEEENS4_6LayoutINS5_IJSC_SC_SC_EEENS5_IJNSA_ILi0EEESY_SY_EEEEENS5_IJNS4_10UnderscoreES11_S11_EEEEENS4_13SM90_TMA_LOADENS4_14ComposedLayoutINS4_7SwizzleILi2ELi4ELi3EEENS4_18smem_ptr_flag_bitsILi8EEENSW_INS5_IJNSA_ILi8EEESF_EEENS5_IJSF_SC_EEEEEEEvNS4_8identityENS4_23SM90_TMA_LOAD_MULTICASTES1E_vS1F_EENS_8epilogue10collective18CollectiveEpilogueINS1I_23Sm100TmaWarpSpecializedILi1ELi1ELi8ELb0ELb0EEEJSH_NS5_IJNSW_ISF_SC_EENSW_ISG_SC_EEEEESI_SJ_SI_SJ_NS1I_6fusion15FusionCallbacksIS1M_NS1Q_17LinearCombinationISI_fSI_fLNS_15FloatRoundStyleE2EEESH_S1P_JEEENS4_5SM1004TMEM4LOAD25SM100_TMEM_LOAD_16dp32b8xES14_NS15_INS16_ILi0ELi4ELi3EEES19_NSW_INS5_IJS1A_SG_EEENS5_IJSG_SC_EEEEEEENS4_39AutoVectorizingCopyWithAssumedAlignmentILi128EEENS4_14SM90_TMA_STOREES24_S26_S26_EEEvvEEEEvNT_6ParamsE,(.L_x_253 - _ZN7cutlass13device_kernelINS_4gemm6kernel13GemmUniversalIN4cute5tupleIJiiiiEEENS1_10collective13CollectiveMmaINS1_35MainloopSm100TmaUmmaWarpSpecializedILi44ELi2ELi4ENS5_IJNS4_1CILi2EEENSA_ILi1EEESC_EEEEENS5_IJNSA_ILi64EEENSA_ILi16EEESF_EEENS_12float_e4m3_tENS5_IJlSC_lEEESI_SJ_NS4_8TiledMMAINS4_8MMA_AtomIJNS4_10MMA_TraitsINS4_19SM100_MMA_F8F6F4_SSEJSI_SI_fSF_SG_NS4_17integral_constantINS4_4UMMA5MajorELSQ_0EEESR_NSO_INSP_7ScaleInELSS_0EEEST_EEEEEENS4_6LayoutINS5_IJSC_SC_SC_EEENS5_IJNSA_ILi0EEESY_SY_EEEEENS5_IJNS4_10UnderscoreES11_S11_EEEEENS4_13SM90_TMA_LOADENS4_14ComposedLayoutINS4_7SwizzleILi2ELi4ELi3EEENS4_18smem_ptr_flag_bitsILi8EEENSW_INS5_IJNSA_ILi8EEESF_EEENS5_IJSF_SC_EEEEEEEvNS4_8identityENS4_23SM90_TMA_LOAD_MULTICASTES1E_vS1F_EENS_8epilogue10collective18CollectiveEpilogueINS1I_23Sm100TmaWarpSpecializedILi1ELi1ELi8ELb0ELb0EEEJSH_NS5_IJNSW_ISF_SC_EENSW_ISG_SC_EEEEESI_SJ_SI_SJ_NS1I_6fusion15FusionCallbacksIS1M_NS1Q_17LinearCombinationISI_fSI_fLNS_15FloatRoundStyleE2EEESH_S1P_JEEENS4_5SM1004TMEM4LOAD25SM100_TMEM_LOAD_16dp32b8xES14_NS15_INS16_ILi0ELi4ELi3EEES19_NSW_INS5_IJS1A_SG_EEENS5_IJSG_SC_EEEEEEENS4_39AutoVectorizingCopyWithAssumedAlignmentILi128EEENS4_14SM90_TMA_STOREES24_S26_S26_EEEvvEEEEvNT_6ParamsE)
        .other          _ZN7cutlass13device_kernelINS_4gemm6kernel13GemmUniversalIN4cute5tupleIJiiiiEEENS1_10collective13CollectiveMmaINS1_35MainloopSm100TmaUmmaWarpSpecializedILi44ELi2ELi4ENS5_IJNS4_1CILi2EEENSA_ILi1EEESC_EEEEENS5_IJNSA_ILi64EEENSA_ILi16EEESF_EEENS_12float_e4m3_tENS5_IJlSC_lEEESI_SJ_NS4_8TiledMMAINS4_8MMA_AtomIJNS4_10MMA_TraitsINS4_19SM100_MMA_F8F6F4_SSEJSI_SI_fSF_SG_NS4_17integral_constantINS4_4UMMA5MajorELSQ_0EEESR_NSO_INSP_7ScaleInELSS_0EEEST_EEEEEENS4_6LayoutINS5_IJSC_SC_SC_EEENS5_IJNSA_ILi0EEESY_SY_EEEEENS5_IJNS4_10UnderscoreES11_S11_EEEEENS4_13SM90_TMA_LOADENS4_14ComposedLayoutINS4_7SwizzleILi2ELi4ELi3EEENS4_18smem_ptr_flag_bitsILi8EEENSW_INS5_IJNSA_ILi8EEESF_EEENS5_IJSF_SC_EEEEEEEvNS4_8identityENS4_23SM90_TMA_LOAD_MULTICASTES1E_vS1F_EENS_8epilogue10collective18CollectiveEpilogueINS1I_23Sm100TmaWarpSpecializedILi1ELi1ELi8ELb0ELb0EEEJSH_NS5_IJNSW_ISF_SC_EENSW_ISG_SC_EEEEESI_SJ_SI_SJ_NS1I_6fusion15FusionCallbacksIS1M_NS1Q_17LinearCombinationISI_fSI_fLNS_15FloatRoundStyleE2EEESH_S1P_JEEENS4_5SM1004TMEM4LOAD25SM100_TMEM_LOAD_16dp32b8xES14_NS15_INS16_ILi0ELi4ELi3EEES19_NSW_INS5_IJS1A_SG_EEENS5_IJSG_SC_EEEEEEENS4_39AutoVectorizingCopyWithAssumedAlignmentILi128EEENS4_14SM90_TMA_STOREES24_S26_S26_EEEvvEEEEvNT_6ParamsE,@"STO_CUDA_ENTRY STV_DEFAULT"
_ZN7cutlass13device_kernelINS_4gemm6kernel13GemmUniversalIN4cute5tupleIJiiiiEEENS1_10collective13CollectiveMmaINS1_35MainloopSm100TmaUmmaWarpSpecializedILi44ELi2ELi4ENS5_IJNS4_1CILi2EEENSA_ILi1EEESC_EEEEENS5_IJNSA_ILi64EEENSA_ILi16EEESF_EEENS_12float_e4m3_tENS5_IJlSC_lEEESI_SJ_NS4_8TiledMMAINS4_8MMA_AtomIJNS4_10MMA_TraitsINS4_19SM100_MMA_F8F6F4_SSEJSI_SI_fSF_SG_NS4_17integral_constantINS4_4UMMA5MajorELSQ_0EEESR_NSO_INSP_7ScaleInELSS_0EEEST_EEEEEENS4_6LayoutINS5_IJSC_SC_SC_EEENS5_IJNSA_ILi0EEESY_SY_EEEEENS5_IJNS4_10UnderscoreES11_S11_EEEEENS4_13SM90_TMA_LOADENS4_14ComposedLayoutINS4_7SwizzleILi2ELi4ELi3EEENS4_18smem_ptr_flag_bitsILi8EEENSW_INS5_IJNSA_ILi8EEESF_EEENS5_IJSF_SC_EEEEEEEvNS4_8identityENS4_23SM90_TMA_LOAD_MULTICASTES1E_vS1F_EENS_8epilogue10collective18CollectiveEpilogueINS1I_23Sm100TmaWarpSpecializedILi1ELi1ELi8ELb0ELb0EEEJSH_NS5_IJNSW_ISF_SC_EENSW_ISG_SC_EEEEESI_SJ_SI_SJ_NS1I_6fusion15FusionCallbacksIS1M_NS1Q_17LinearCombinationISI_fSI_fLNS_15FloatRoundStyleE2EEESH_S1P_JEEENS4_5SM1004TMEM4LOAD25SM100_TMEM_LOAD_16dp32b8xES14_NS15_INS16_ILi0ELi4ELi3EEES19_NSW_INS5_IJS1A_SG_EEENS5_IJSG_SC_EEEEEEENS4_39AutoVectorizingCopyWithAssumedAlignmentILi128EEENS4_14SM90_TMA_STOREES24_S26_S26_EEEvvEEEEvNT_6ParamsE:
[----:B------:R-:W1:Y:S01]  /*0000*/  LDC R1, c[0x0][0x37c] ;  /* 0x0000df00ff017b82 */ /* 0x000e620000000800 */
[----:B------:R-:W2:Y:S01]  /*0010*/  S2R R33, SR_TID.X ;  /* 0x0000000000217919 */ /* 0x000ea20000002100 */
[----:B------:R-:W3:Y:S01]  /*0020*/  LDCU.64 UR8, c[0x0][0x890] ;  /* 0x00011200ff0877ac */ /* 0x000ee20008000a00 */
[----:B------:R-:W-:Y:S02]  /*0030*/  PRMT R27, RZ, 0x7610, R27 ;  /* 0x00007610ff1b7816 */ /* 0x000fe4000000001b */
[----:B------:R-:W-:Y:S01]  /*0040*/  ELECT P3, URZ, PT ;  /* 0x0000000000ff782f */ /* 0x000fe20003860000 */
[----:B---3--:R-:W-:-:S04]  /*0050*/  UISETP.NE.U32.AND UP0, UPT, UR8, URZ, UPT ;  /* 0x000000ff0800728c */ /* 0x008fc8000bf05070 */
[----:B------:R-:W-:Y:S01]  /*0060*/  UISETP.NE.AND.EX UP0, UPT, UR9, URZ, UPT, UP0 ;  /* 0x000000ff0900728c */ /* 0x000fe2000bf05300 */
[----:B--2---:R-:W-:-:S05]  /*0070*/  SHF.R.U32.HI R28, RZ, 0x5, R33 ;  /* 0x00000005ff1c7819 */ /* 0x004fca0000011621 */
[----:B------:R-:W2:Y:S02]  /*0080*/  SHFL.IDX PT, R0, R28, RZ, 0x1f ;  /* 0x00001fff1c007589 */ /* 0x000ea400000e0000 */
[----:B--2---:R-:W-:Y:S01]  /*0090*/  R2UR UR18, R0 ;  /* 0x00000000001272ca */ /* 0x004fe200000e0000 */
[----:B-1----:R-:W-:-:S14]  /*00a0*/  BRA.U UP0, `(.L_x_0) ;  /* 0x0000000100307547 */ /* 0x002fdc000b800000 */
[----:B------:R-:W1:Y:S02]  /*00b0*/  LDCU.64 UR4, c[0x0][0x888] ;  /* 0x00011100ff0477ac */ /* 0x000e640008000a00 */
[----:B-1----:R-:W-:-:S04]  /*00c0*/  UISETP.NE.U32.AND UP0, UPT, UR4, URZ, UPT ;  /* 0x000000ff0400728c */ /* 0x002fc8000bf05070 */
[----:B------:R-:W-:-:S09]  /*00d0*/  UISETP.NE.AND.EX UP0, UPT, UR5, URZ, UPT, UP0 ;  /* 0x000000ff0500728c */ /* 0x000fd2000bf05300 */
[----:B------:R-:W-:Y:S05]  /*00e0*/  BRA.U !UP0, `(.L_x_1) ;  /* 0x0000000108187547 */ /* 0x000fea000b800000 */
[----:B------:R-:W1:Y:S01]  /*00f0*/  LDC.64 R2, c[0x0][0x888] ;  /* 0x00022200ff027b82 */ /* 0x000e620000000a00 */
[----:B------:R-:W1:Y:S02]  /*0100*/  LDCU.64 UR4, c[0x0][0x358] ;  /* 0x00006b00ff0477ac */ /* 0x000e640008000a00 */
[----:B-1----:R-:W2:Y:S01]  /*0110*/  LDG.E R0, desc[UR4][R2.64] ;  /* 0x0000000402007981 */ /* 0x002ea2000c1e1900 */
[----:B------:R-:W-:Y:S01]  /*0120*/  HFMA2 R27, -RZ, RZ, 0, 5.9604644775390625e-08 ;  /* 0x00000001ff1b7431 */ /* 0x000fe200000001ff */
[----:B--2---:R-:W-:Y:S01]  /*0130*/  R2UR UR45, R0 ;  /* 0x00000000002d72ca */ /* 0x004fe200000e0000 */
[----:B------:R-:W-:Y:S05]  /*0140*/  BRA `(.L_x_0) ;  /* 0x0000000000087947 */ /* 0x000fea0003800000 */
.L_x_1:
[----:B------:R-:W-:Y:S01]  /*0150*/  HFMA2 R27, -RZ, RZ, 0, 5.9604644775390625e-08 ;  /* 0x00000001ff1b7431 */ /* 0x000fe200000001ff */
[----:B------:R-:W1:Y:S02]  /*0160*/  LDCU UR45, c[0x0][0x880] ;  /* 0x00011000ff2d77ac */ /* 0x000e640008000800 */
.L_x_0:
[----:B------:R-:W2:Y:S02]  /*0170*/  LDCU.64 UR4, c[0x0][0x8b0] ;  /* 0x00011600ff0477ac */ /* 0x000ea40008000a00 */
[----:B--2---:R-:W-:-:S04]  /*0180*/  UISETP.NE.U32.AND UP0, UPT, UR4, URZ, UPT ;  /* 0x000000ff0400728c */ /* 0x004fc8000bf05070 */
[----:B------:R-:W-:-:S09]  /*0190*/  UISETP.NE.AND.EX UP0, UPT, UR5, URZ, UPT, UP0 ;  /* 0x000000ff0500728c */ /* 0x000fd2000bf05300 */
[----:B------:R-:W-:Y:S05]  /*01a0*/  BRA.U UP0, `(.L_x_2) ;  /* 0x0000000100247547 */ /* 0x000fea000b800000 */
[----:B------:R-:W2:Y:S02]  /*01b0*/  LDCU.64 UR4, c[0x0][0x8a8] ;  /* 0x00011500ff0477ac */ /* 0x000ea40008000a00 */
[----:B--2---:R-:W-:-:S04]  /*01c0*/  UISETP.NE.U32.AND UP0, UPT, UR4, URZ, UPT ;  /* 0x000000ff0400728c */ /* 0x004fc8000bf05070 */
[----:B------:R-:W-:-:S09]  /*01d0*/  UISETP.NE.AND.EX UP0, UPT, UR5, URZ, UPT, UP0 ;  /* 0x000000ff0500728c */ /* 0x000fd2000bf05300 */
[----:B------:R-:W-:Y:S05]  /*01e0*/  BRA.U !UP0, `(.L_x_3) ;  /* 0x0000000108107547 */ /* 0x000fea000b800000 */
[----:B------:R-:W2:Y:S01]  /*01f0*/  LDC.64 R16, c[0x0][0x8a8] ;  /* 0x00022a00ff107b82 */ /* 0x000ea20000000a00 */
[----:B------:R-:W2:Y:S02]  /*0200*/  LDCU.64 UR4, c[0x0][0x358] ;  /* 0x00006b00ff0477ac */ /* 0x000ea40008000a00 */
[----:B--2---:R2:W5:Y:S01]  /*0210*/  LDG.E R16, desc[UR4][R16.64] ;  /* 0x0000000410107981 */ /* 0x004562000c1e1900 */
[----:B------:R-:W-:Y:S05]  /*0220*/  BRA `(.L_x_2) ;  /* 0x0000000000047947 */ /* 0x000fea0003800000 */
.L_x_3:
[----:B------:R-:W3:Y:S02]  /*0230*/  LDC R16, c[0x0][0x8a0] ;  /* 0x00022800ff107b82 */ /* 0x000ee40000000800 */
.L_x_2:
[----:B------:R-:W-:Y:S01]  /*0240*/  IMAD.U32 R0, RZ, RZ, UR18 ;  /* 0x00000012ff007e24 */ /* 0x000fe2000f8e00ff */
[----:B------:R-:W-:Y:S04]  /*0250*/  BSSY.RECONVERGENT B0, `(.L_x_4) ;  /* 0x000000c000007945 */ /* 0x000fe80003800200 */
[C---:B------:R-:W-:Y:S02]  /*0260*/  ISETP.NE.OR P1, PT, R0.reuse, 0x1, !P3 ;  /* 0x000000010000780c */ /* 0x040fe40005f25670 */
[----:B------:R-:W-:-:S11]  /*0270*/  ISETP.NE.OR P0, PT, R0, 0x3, !P3 ;  /* 0x000000030000780c */ /* 0x000fd60005f05670 */
[----:B------:R-:W-:Y:S05]  /*0280*/  @P1 BRA `(.L_x_5) ;  /* 0x0000000000201947 */ /* 0x000fea0003800000 */
[----:B------:R-:W4:Y:S02]  /*0290*/  LDCU.64 UR4, c[0x0][0x348] ;  /* 0x00006900ff0477ac */ /* 0x000f240008000a00 */
[----:B----4-:R-:W-:Y:S02]  /*02a0*/  UIADD3 UR6, UP1, UPT, UR4, 0x80, URZ ;  /* 0x0000008004067890 */ /* 0x010fe4000ff3e0ff */
[----:B------:R-:W-:Y:S02]  /*02b0*/  UIADD3 UR4, UP0, UPT, UR4, 0x180, URZ ;  /* 0x0000018004047890 */ /* 0x000fe4000ff1e0ff */
[----:B------:R-:W-:Y:S02]  /*02c0*/  UIADD3.X UR7, UPT, UPT, URZ, UR5, URZ, UP1, !UPT ;  /* 0x00000005ff077290 */ /* 0x000fe40008ffe4ff */
[----:B------:R-:W-:-:S07]  /*02d0*/  UIADD3.X UR5, UPT, UPT, URZ, UR5, URZ, UP0, !UPT ;  /* 0x00000005ff057290 */ /* 0x000fce00087fe4ff */
[----:B------:R4:W-:Y:S02]  /*02e0*/  UTMACCTL.PF [UR6] ;  /* 0x00000000060079b9 */ /* 0x0009e40008040000 */
[----:B------:R4:W-:Y:S02]  /*02f0*/  UTMACCTL.PF [UR4] ;  /* 0x00000000040079b9 */ /* 0x0009e40008040000 */
[----:B----4-:R-:W-:Y:S01]  /*0300*/  NOP ;  /* 0x0000000000007918 */ /* 0x010fe20000000000 */
.L_x_5:
[----:B-1----:R-:W-:Y:S05]  /*0310*/  BSYNC.RECONVERGENT B0 ;  /* 0x0000000000007941 */ /* 0x002fea0003800200 */
.L_x_4:
[----:B------:R-:W-:Y:S04]  /*0320*/  BSSY.RECONVERGENT B0, `(.L_x_6) ;  /* 0x000000a000007945 */ /* 0x000fe80003800200 */
[----:B------:R-:W-:Y:S05]  /*0330*/  @P0 BRA `(.L_x_7) ;  /* 0x0000000000200947 */ /* 0x000fea0003800000 */
[----:B------:R-:W1:Y:S02]  /*0340*/  LDCU.64 UR4, c[0x0][0x348] ;  /* 0x00006900ff0477ac */ /* 0x000e640008000a00 */
[----:B-1----:R-:W-:Y:S02]  /*0350*/  UIADD3 UR6, UP1, UPT, UR4, 0x580, URZ ;  /* 0x0000058004067890 */ /* 0x002fe4000ff3e0ff */
[----:B------:R-:W-:Y:S02]  /*0360*/  UIADD3 UR4, UP0, UPT, UR4, 0x680, URZ ;  /* 0x0000068004047890 */ /* 0x000fe4000ff1e0ff */
[----:B------:R-:W-:Y:S02]  /*0370*/  UIADD3.X UR7, UPT, UPT, URZ, UR5, URZ, UP1, !UPT ;  /* 0x00000005ff077290 */ /* 0x000fe40008ffe4ff */
[----:B------:R-:W-:-:S07]  /*0380*/  UIADD3.X UR5, UPT, UPT, URZ, UR5, URZ, UP0, !UPT ;  /* 0x00000005ff057290 */ /* 0x000fce00087fe4ff */
[----:B------:R1:W-:Y:S02]  /*0390*/  UTMACCTL.PF [UR6] ;  /* 0x00000000060079b9 */ /* 0x0003e40008040000 */
[----:B------:R1:W-:Y:S02]  /*03a0*/  UTMACCTL.PF [UR4] ;  /* 0x00000000040079b9 */ /* 0x0003e40008040000 */
[----:B-1----:R-:W-:Y:S01]  /*03b0*/  NOP ;  /* 0x0000000000007918 */ /* 0x002fe20000000000 */
.L_x_7:
[----:B------:R-:W-:Y:S05]  /*03c0*/  BSYNC.RECONVERGENT B0 ;  /* 0x0000000000007941 */ /* 0x000fea0003800200 */
.L_x_6:
[----:B------:R-:W1:Y:S01]  /*03d0*/  LDCU.64 UR4, c[0x0][0x888] ;  /* 0x00011100ff0477ac */ /* 0x000e620008000a00 */
[----:B------:R-:W-:Y:S02]  /*03e0*/  UISETP.EQ.U32.AND UP2, UPT, UR8, URZ, UPT ;  /* 0x000000ff0800728c */ /* 0x000fe4000bf42070 */
[----:B------:R-:W-:Y:S02]  /*03f0*/  UPLOP3.LUT UP3, UPT, UPT, UPT, UPT, 0x80, 0x8 ;  /* 0x000000000008789c */ /* 0x000fe40003f6f070 */
[----:B-1----:R-:W-:-:S04]  /*0400*/  UISETP.NE.U32.AND UP0, UPT, UR4, URZ, UPT ;  /* 0x000000ff0400728c */ /* 0x002fc8000bf05070 */
[----:B------:R-:W-:-:S04]  /*0410*/  UISETP.NE.AND.EX UP1, UPT, UR5, URZ, UPT, UP0 ;  /* 0x000000ff0500728c */ /* 0x000fc8000bf25300 */
[----:B------:R-:W-:-:S04]  /*0420*/  UISETP.EQ.OR.EX UP4, UPT, UR9, URZ, !UP1, UP2 ;  /* 0x000000ff0900728c */ /* 0x000fc8000cf82720 */
[----:B------:R-:W-:-:S05]  /*0430*/  UP2UR UR62, UPR, URZ, 0x10 ;  /* 0x00000010ff3e7883 */ /* 0x000fca0008000000 */
[----:B------:R-:W-:Y:S07]  /*0440*/  BRA.U !UP4, `(.L_x_8) ;  /* 0x000000010c207547 */ /* 0x000fee000b800000 */
[----:B------:R-:W-:Y:S01]  /*0450*/  UISETP.NE.U32.AND UP2, UPT, UR8, URZ, UPT ;  /* 0x000000ff0800728c */ /* 0x000fe2000bf45070 */
[----:B------:R-:W-:Y:S01]  /*0460*/  FSETP.NEU.AND P0, PT, RZ, UR45, PT ;  /* 0x0000002dff007c0b */ /* 0x000fe2000bf0d000 */
[----:B------:R-:W-:Y:S02]  /*0470*/  USEL UR4, URZ, 0xffffffff, UP1 ;  /* 0xffffffffff047887 */ /* 0x000fe40008800000 */
[----:B------:R-:W-:-:S10]  /*0480*/  UISETP.NE.AND.EX UP2, UPT, UR9, URZ, UPT, UP2 ;  /* 0x000000ff0900728c */ /* 0x000fd4000bf45320 */
[----:B------:R-:W-:Y:S01]  /*0490*/  VOTEU.ANY UP0, P0 ;  /* 0x0000000000ff7886 */ /* 0x000fe20000000100 */
[----:B------:R-:W-:-:S04]  /*04a0*/  @!UP2 USEL UR4, URZ, 0xffffffff, UP0 ;  /* 0xffffffffff04a887 */ /* 0x000fc80008000000 */
[----:B------:R-:W-:-:S04]  /*04b0*/  ULOP3.LUT UR4, UR4, 0x1, URZ, 0xc0, !UPT ;  /* 0x0000000104047892 */ /* 0x000fc8000f8ec0ff */
[----:B------:R-:W-:-:S11]  /*04c0*/  UISETP.NE.U32.AND UP3, UPT, UR4, 0x1, UPT ;  /* 0x000000010400788c */ /* 0x000fd6000bf65070 */
.L_x_8:
[----:B------:R-:W1:Y:S02]  /*04d0*/  SHFL.IDX PT, R2, R28, RZ, 0x1f ;  /* 0x00001fff1c027589 */ /* 0x000e6400000e0000 */
[----:B-1----:R-:W-:-:S13]  /*04e0*/  ISETP.NE.AND P0, PT, R2, RZ, PT ;  /* 0x000000ff0200720c */ /* 0x002fda0003f05270 */
[----:B------:R-:W-:Y:S05]  /*04f0*/  @P0 BRA `(.L_x_9) ;  /* 0x0000000400a40947 */ /* 0x000fea0003800000 */
[----:B------:R-:W-:Y:S01]  /*0500*/  ELECT P0, URZ, PT ;  /* 0x0000000000ff782f */ /* 0x000fe20003800000 */
[----:B------:R-:W-:-:S12]  /*0510*/  BSSY.RECONVERGENT B0, `(.L_x_9) ;  /* 0x0000067000007945 */ /* 0x000fd80003800200 */
[----:B------:R-:W-:Y:S05]  /*0520*/  @!P0 BRA `(.L_x_10) ;  /* 0x0000000400948947 */ /* 0x000fea0003800000 */
[----:B------:R-:W1:Y:S01]  /*0530*/  S2UR UR4, SR_CgaCtaId ;  /* 0x00000000000479c3 */ /* 0x000e620000008800 */
[----:B------:R-:W-:Y:S01]  /*0540*/  UMOV UR5, 0x400 ;  /* 0x0000040000057882 */ /* 0x000fe20000000000 */
[----:B------:R-:W-:Y:S01]  /*0550*/  UMOV UR8, 0x1 ;  /* 0x0000000100087882 */ /* 0x000fe20000000000 */
[----:B------:R-:W-:Y:S01]  /*0560*/  UMOV UR6, 0x2 ;  /* 0x0000000200067882 */ /* 0x000fe20000000000 */
[----:B------:R-:W-:-:S04]  /*0570*/  UIADD3 UR8, UPT, UPT, -UR8, 0x100000, URZ ;  /* 0x0010000008087890 */ /* 0x000fc8000fffe1ff */
[----:B------:R-:W-:Y:S02]  /*0580*/  USHF.L.U32 UR9, UR8, 0xb, URZ ;  /* 0x0000000b08097899 */ /* 0x000fe400080006ff */
[----:B------:R-:W-:Y:S02]  /*0590*/  USHF.L.U32 UR8, UR8, 0x1, URZ ;  /* 0x0000000108087899 */ /* 0x000fe400080006ff */
[----:B------:R-:W-:-:S04]  /*05a0*/  UIADD3 UR6, UPT, UPT, -UR6, 0x100000, URZ ;  /* 0x0010000006067890 */ /* 0x000fc8000fffe1ff */
[----:B------:R-:W-:Y:S02]  /*05b0*/  USHF.L.U32 UR7, UR6, 0xb, URZ ;  /* 0x0000000b06077899 */ /* 0x000fe400080006ff */
[----:B------:R-:W-:Y:S02]  /*05c0*/  USHF.L.U32 UR6, UR6, 0x1, URZ ;  /* 0x0000000106067899 */ /* 0x000fe400080006ff */
[----:B-1----:R-:W-:Y:S01]  /*05d0*/  ULEA UR4, UR4, UR5, 0x18 ;  /* 0x0000000504047291 */ /* 0x002fe2000f8ec0ff */
[----:B------:R-:W1:Y:S11]  /*05e0*/  FENCE.VIEW.ASYNC.S ;  /* 0x00000000000073c6 */ /* 0x000e760000000000 */
[----:B-1----:R1:W4:Y:S01]  /*05f0*/  SYNCS.EXCH.64 URZ, [UR4], UR8 ;  /* 0x0000000804ff75b2 */ /* 0x0023220008000100 */
[----:B------:R1:W1:Y:S01]  /*0600*/  SYNCS.EXCH.64 URZ, [UR4+0x160], UR6 ;  /* 0x0001600604ff75b2 */ /* 0x0002620008000100 */
        /* <DEDUP_REMOVED lines=86> */
[----:B----4-:R-:W-:Y:S01]  /*0b70*/  NOP ;  /* 0x0000000000007918 */ /* 0x010fe20000000000 */
.L_x_10:
[----:B-1----:R-:W-:Y:S05]  /*0b80*/  BSYNC.RECONVERGENT B0 ;  /* 0x0000000000007941 */ /* 0x002fea0003800200 */
.L_x_9:
[----:B------:R-:W1:Y:S01]  /*0b90*/  SHFL.IDX PT, R2, R28, RZ, 0x1f ;  /* 0x00001fff1c027589 */ /* 0x000e6200000e0000 */
[----:B------:R-:W-:Y:S01]  /*0ba0*/  NOP ;  /* 0x0000000000007918 */ /* 0x000fe20000000000 */
[----:B-1----:R-:W-:-:S13]  /*0bb0*/  ISETP.NE.AND P0, PT, R2, 0x1, PT ;  /* 0x000000010200780c */ /* 0x002fda0003f05270 */
[----:B------:R-:W-:Y:S05]  /*0bc0*/  @P0 BRA `(.L_x_11) ;  /* 0x0000000000400947 */ /* 0x000fea0003800000 */
        /* <DEDUP_REMOVED lines=9> */
[----:B------:R-:W-:Y:S01]  /*0c60*/  USHF.L.U32 UR6, UR6, 0x1, URZ ;  /* 0x0000000106067899 */ /* 0x000fe200080006ff */
[----:B------:R-:W-:Y:S01]  /*0c70*/  ELECT P0, URZ, PT ;  /* 0x0000000000ff782f */ /* 0x000fe20003800000 */
[----:B-1----:R-:W-:Y:S01]  /*0c80*/  ULEA UR4, UR4, UR5, 0x18 ;  /* 0x0000000504047291 */ /* 0x002fe2000f8ec0ff */
[----:B------:R-:W1:Y:S11]  /*0c90*/  FENCE.VIEW.ASYNC.S ;  /* 0x00000000000073c6 */ /* 0x000e760000000000 */
[----:B-1----:R1:W4:Y:S01]  /*0ca0*/  SYNCS.EXCH.64 URZ, [UR4+0x2c0], UR8 ;  /* 0x0002c00804ff75b2 */ /* 0x0023220008000100 */
[----:B------:R1:W1:Y:S01]  /*0cb0*/  SYNCS.EXCH.64 URZ, [UR4+0x2c8], UR6 ;  /* 0x0002c80604ff75b2 */ /* 0x0002620008000100 */
[----:B------:R-:W-:Y:S01]  /*0cc0*/  NOP ;  /* 0x0000000000007918 */ /* 0x000fe20000000000 */
.L_x_11:
[----:B------:R-:W2:Y:S01]  /*0cd0*/  SHFL.IDX PT, R2, R28, RZ, 0x1f ;  /* 0x00001fff1c027589 */ /* 0x000ea200000e0000 */
[----:B------:R-:W-:Y:S01]  /*0ce0*/  NOP ;  /* 0x0000000000007918 */ /* 0x000fe20000000000 */
[----:B--2---:R-:W-:-:S13]  /*0cf0*/  ISETP.NE.AND P0, PT, R2, 0x3, PT ;  /* 0x000000030200780c */ /* 0x004fda0003f05270 */
[----:B------:R-:W-:Y:S05]  /*0d00*/  @P0 BRA `(.L_x_12) ;  /* 0x0000000000300947 */ /* 0x000fea0003800000 */
[----:B-1----:R-:W1:Y:S01]  /*0d10*/  S2UR UR4, SR_CgaCtaId ;  /* 0x00000000000479c3 */ /* 0x002e620000008800 */
[----:B------:R-:W-:Y:S01]  /*0d20*/  UMOV UR5, 0x400 ;  /* 0x0000040000057882 */ /* 0x000fe20000000000 */
[----:B------:R-:W-:Y:S01]  /*0d30*/  UMOV UR6, 0x20 ;  /* 0x0000002000067882 */ /* 0x000fe20000000000 */
[----:B------:R-:W-:Y:S01]  /*0d40*/  ELECT P0, URZ, PT ;  /* 0x0000000000ff782f */ /* 0x000fe20003800000 */
[----:B------:R-:W-:-:S04]  /*0d50*/  UIADD3 UR6, UPT, UPT, -UR6, 0x100000, URZ ;  /* 0x0010000006067890 */ /* 0x000fc8000fffe1ff */
[----:B------:R-:W-:Y:S02]  /*0d60*/  USHF.L.U32 UR7, UR6, 0xb, URZ ;  /* 0x0000000b06077899 */ /* 0x000fe400080006ff */
[----:B------:R-:W-:Y:S02]  /*0d70*/  USHF.L.U32 UR6, UR6, 0x1, URZ ;  /* 0x0000000106067899 */ /* 0x000fe400080006ff */
[----:B-1----:R-:W-:Y:S01]  /*0d80*/  ULEA UR4, UR4, UR5, 0x18 ;  /* 0x0000000504047291 */ /* 0x002fe2000f8ec0ff */
[----:B------:R-:W1:Y:S11]  /*0d90*/  FENCE.VIEW.ASYNC.S ;  /* 0x00000000000073c6 */ /* 0x000e760000000000 */
[----:B-1----:R2:W1:Y:S01]  /*0da0*/  SYNCS.EXCH.64 URZ, [UR4+0x2d0], UR6 ;  /* 0x0002d00604ff75b2 */ /* 0x0024620008000100 */
[----:B------:R2:W1:Y:S02]  /*0db0*/  SYNCS.EXCH.64 URZ, [UR4+0x2d8], UR6 ;  /* 0x0002d80604ff75b2 */ /* 0x0004640008000100 */
[----:B--2---:R-:W-:Y:S01]  /*0dc0*/  NOP ;  /* 0x0000000000007918 */ /* 0x004fe20000000000 */
.L_x_12:
[----:B------:R-:W2:Y:S01]  /*0dd0*/  SHFL.IDX PT, R2, R28, RZ, 0x1f ;  /* 0x00001fff1c027589 */ /* 0x000ea200000e0000 */
[----:B------:R-:W-:Y:S01]  /*0de0*/  NOP ;  /* 0x0000000000007918 */ /* 0x000fe20000000000 */
[----:B--2---:R-:W-:-:S13]  /*0df0*/  ISETP.NE.AND P0, PT, R2, 0x4, PT ;  /* 0x000000040200780c */ /* 0x004fda0003f05270 */
[----:B------:R-:W-:Y:S05]  /*0e00*/  @P0 BRA `(.L_x_13) ;  /* 0x00000000004c0947 */ /* 0x000fea0003800000 */
[----:B-1----:R-:W1:Y:S01]  /*0e10*/  S2UR UR4, SR_CgaCtaId ;  /* 0x00000000000479c3 */ /* 0x002e620000008800 */
[----:B------:R-:W-:Y:S01]  /*0e20*/  UMOV UR6, 0x1e0 ;  /* 0x000001e000067882 */ /* 0x000fe20000000000 */
[----:B------:R-:W-:Y:S01]  /*0e30*/  UMOV UR5, 0x400 ;  /* 0x0000040000057882 */ /* 0x000fe20000000000 */
[----:B------:R-:W-:Y:S01]  /*0e40*/  USEL UR6, UR6, 0x1a0, UP3 ;  /* 0x000001a006067887 */ /* 0x000fe20009800000 */
[----:B------:R-:W-:Y:S01]  /*0e50*/  UMOV UR8, 0x1 ;  /* 0x0000000100087882 */ /* 0x000fe20000000000 */
[----:B------:R-:W-:Y:S01]  /*0e60*/  ELECT P0, URZ, PT ;  /* 0x0000000000ff782f */ /* 0x000fe20003800000 */
        /* <DEDUP_REMOVED lines=8> */
[----:B-1----:R2:W1:Y:S01]  /*0ef0*/  SYNCS.EXCH.64 URZ, [UR4+0x2e0], UR8 ;  /* 0x0002e00804ff75b2 */ /* 0x0024620008000100 */
[----:B------:R2:W1:Y:S01]  /*0f00*/  SYNCS.EXCH.64 URZ, [UR4+0x2f0], UR6 ;  /* 0x0002f00604ff75b2 */ /* 0x0004620008000100 */
[----:B------:R2:W1:Y:S01]  /*0f10*/  SYNCS.EXCH.64 URZ, [UR4+0x2e8], UR8 ;  /* 0x0002e80804ff75b2 */ /* 0x0004620008000100 */
[----:B------:R2:W1:Y:S02]  /*0f20*/  SYNCS.EXCH.64 URZ, [UR4+0x2f8], UR6 ;  /* 0x0002f80604ff75b2 */ /* 0x0004640008000100 */
[----:B--2---:R-:W-:Y:S01]  /*0f30*/  NOP ;  /* 0x0000000000007918 */ /* 0x004fe20000000000 */
.L_x_13:
[----:B------:R-:W2:Y:S01]  /*0f40*/  SHFL.IDX PT, R2, R28, RZ, 0x1f ;  /* 0x00001fff1c027589 */ /* 0x000ea200000e0000 */
[----:B------:R-:W-:Y:S01]  /*0f50*/  NOP ;  /* 0x0000000000007918 */ /* 0x000fe20000000000 */
[----:B--2---:R-:W-:-:S13]  /*0f60*/  ISETP.NE.AND P0, PT, R2, 0x5, PT ;  /* 0x000000050200780c */ /* 0x004fda0003f05270 */
[----:B------:R-:W-:Y:S05]  /*0f70*/  @P0 BRA `(.L_x_14) ;  /* 0x0000000000580947 */ /* 0x000fea0003800000 */
[----:B-1----:R-:W1:Y:S01]  /*0f80*/  S2UR UR4, SR_CgaCtaId ;  /* 0x00000000000479c3 */ /* 0x002e620000008800 */
        /* <DEDUP_REMOVED lines=12> */
[----:B-1----:R2:W1:Y:S01]  /*1050*/  SYNCS.EXCH.64 URZ, [UR4+0x300], UR8 ;  /* 0x0003000804ff75b2 */ /* 0x0024620008000100 */
[----:B------:R2:W1:Y:S01]  /*1060*/  SYNCS.EXCH.64 URZ, [UR4+0x320], UR6 ;  /* 0x0003200604ff75b2 */ /* 0x0004620008000100 */
[----:B------:R2:W1:Y:S01]  /*1070*/  SYNCS.EXCH.64 URZ, [UR4+0x308], UR8 ;  /* 0x0003080804ff75b2 */ /* 0x0004620008000100 */
[----:B------:R2:W1:Y:S01]  /*1080*/  SYNCS.EXCH.64 URZ, [UR4+0x328], UR6 ;  /* 0x0003280604ff75b2 */ /* 0x0004620008000100 */
[----:B------:R2:W1:Y:S01]  /*1090*/  SYNCS.EXCH.64 URZ, [UR4+0x310], UR8 ;  /* 0x0003100804ff75b2 */ /* 0x0004620008000100 */
[----:B------:R2:W1:Y:S01]  /*10a0*/  SYNCS.EXCH.64 URZ, [UR4+0x330], UR6 ;  /* 0x0003300604ff75b2 */ /* 0x0004620008000100 */
[----:B------:R2:W1:Y:S01]  /*10b0*/  SYNCS.EXCH.64 URZ, [UR4+0x318], UR8 ;  /* 0x0003180804ff75b2 */ /* 0x0004620008000100 */
[----:B------:R2:W1:Y:S02]  /*10c0*/  SYNCS.EXCH.64 URZ, [UR4+0x338], UR6 ;  /* 0x0003380604ff75b2 */ /* 0x0004640008000100 */
[----:B--2---:R-:W-:Y:S01]  /*10d0*/  NOP ;  /* 0x0000000000007918 */ /* 0x004fe20000000000 */
.L_x_14:
[----:B------:R-:W2:Y:S01]  /*10e0*/  SHFL.IDX PT, R2, R28, RZ, 0x1f ;  /* 0x00001fff1c027589 */ /* 0x000ea200000e0000 */
[----:B------:R-:W-:Y:S01]  /*10f0*/  NOP ;  /* 0x0000000000007918 */ /* 0x000fe20000000000 */
[----:B--2---:R-:W-:-:S13]  /*1100*/  ISETP.NE.AND P0, PT, R2, 0x3, PT ;  /* 0x000000030200780c */ /* 0x004fda0003f05270 */
[----:B------:R-:W-:Y:S05]  /*1110*/  @P0 BRA `(.L_x_15) ;  /* 0x0000000000380947 */ /* 0x000fea0003800000 */
[----:B------:R-:W2:Y:S01]  /*1120*/  S2UR UR5, SR_CgaCtaId ;  /* 0x00000000000579c3 */ /* 0x000ea20000008800 */
[----:B-1----:R-:W-:Y:S01]  /*1130*/  UMOV UR4, 0x400 ;  /* 0x0000040000047882 */ /* 0x002fe20000000000 */
[----:B------:R-:W-:Y:S01]  /*1140*/  UMOV UR6, 0x20 ;  /* 0x0000002000067882 */ /* 0x000fe20000000000 */
[----:B------:R-:W-:Y:S01]  /*1150*/  ELECT P0, URZ, PT ;  /* 0x0000000000ff782f */ /* 0x000fe20003800000 */
[----:B------:R-:W-:-:S04]  /*1160*/  UIADD3 UR6, UPT, UPT, -UR6, 0x100000, URZ ;  /* 0x0010000006067890 */ /* 0x000fc8000fffe1ff */
[----:B------:R-:W-:Y:S02]  /*1170*/  USHF.L.U32 UR7, UR6, 0xb, URZ ;  /* 0x0000000b06077899 */ /* 0x000fe400080006ff */
[----:B------:R-:W-:Y:S02]  /*1180*/  USHF.L.U32 UR6, UR6, 0x1, URZ ;  /* 0x0000000106067899 */ /* 0x000fe400080006ff */
[----:B--2---:R-:W-:Y:S01]  /*1190*/  ULEA UR4, UR5, UR4, 0x18 ;  /* 0x0000000405047291 */ /* 0x004fe2000f8ec0ff */
[----:B------:R-:W1:Y:S11]  /*11a0*/  FENCE.VIEW.ASYNC.S ;  /* 0x00000000000073c6 */ /* 0x000e760000000000 */
[----:B-1----:R2:W1:Y:S01]  /*11b0*/  SYNCS.EXCH.64 URZ, [UR4+0x340], UR6 ;  /* 0x0003400604ff75b2 */ /* 0x0024620008000100 */
[----:B------:R2:W1:Y:S01]  /*11c0*/  SYNCS.EXCH.64 URZ, [UR4+0x350], UR6 ;  /* 0x0003500604ff75b2 */ /* 0x0004620008000100 */
[----:B------:R2:W1:Y:S01]  /*11d0*/  SYNCS.EXCH.64 URZ, [UR4+0x348], UR6 ;  /* 0x0003480604ff75b2 */ /* 0x0004620008000100 */
[----:B------:R2:W1:Y:S02]  /*11e0*/  SYNCS.EXCH.64 URZ, [UR4+0x358], UR6 ;  /* 0x0003580604ff75b2 */ /* 0x0004640008000100 */
[----:B--2---:R-:W-:Y:S01]  /*11f0*/  NOP ;  /* 0x0000000000007918 */ /* 0x004fe20000000000 */
.L_x_15:
[----:B-1----:R-:W1:Y:S01]  /*1200*/  LDCU UR4, c[0x0][0x36c] ;  /* 0x00006d80ff0477ac */ /* 0x002e620008000800 */
[----:B------:R-:W-:Y:S01]  /*1210*/  ISETP.NE.OR P3, PT, R0, 0x2, !P3 ;  /* 0x000000020000780c */ /* 0x000fe20005f65670 */
[----:B------:R-:W-:Y:S01]  /*1220*/  NOP ;  /* 0x0000000000007918 */ /* 0x000fe20000000000 */
[----:B------:R-:W-:Y:S01]  /*1230*/  LOP3.LUT R0, R33, 0x1f, RZ, 0xc0, !PT ;  /* 0x0000001f21007812 */ /* 0x000fe200078ec0ff */
[----:B------:R-:W-:Y:S02]  /*1240*/  UISETP.NE.AND UP4, UPT, UR18, 0x2, UPT ;  /* 0x000000021200788c */ /* 0x000fe4000bf85270 */
[----:B------:R-:W-:Y:S02]  /*1250*/  UISETP.NE.AND UP5, UPT, UR18, URZ, UPT ;  /* 0x000000ff1200728c */ /* 0x000fe4000bfa5270 */
[----:B-1----:R-:W-:-:S09]  /*1260*/  UISETP.EQ.U32.AND UP6, UPT, UR4, 0x1, UPT ;  /* 0x000000010400788c */ /* 0x002fd2000bfc2070 */
[----:B------:R-:W-:Y:S05]  /*1270*/  BRA.U !UP6, `(.L_x_16) ;  /* 0x000000010e087547 */ /* 0x000fea000b800000 */
[----:B----4-:R-:W-:Y:S01]  /*1280*/  UCGABAR_ARV ;  /* 0x00000000000079c7 */ /* 0x010fe20008000000 */
[----:B------:R-:W-:Y:S05]  /*1290*/  BRA `(.L_x_17) ;  /* 0x0000000000047947 */ /* 0x000fea0003800000 */
.L_x_16:
[----:B----4-:R-:W-:Y:S01]  /*12a0*/  NOP ;  /* 0x0000000000007918 */ /* 0x010fe20000000000 */
.L_x_17:
[----:B------:R-:W1:Y:S01]  /*12b0*/  S2UR UR49, SR_CTAID.X ;  /* 0x00000000003179c3 */ /* 0x000e620000002500 */
[----:B------:R-:W-:-:S05]  /*12c0*/  CS2R.32 R29, SR_CgaSize ;  /* 0x00000000001d7805 */ /* 0x000fca0000008a00 */
[----:B------:R-:W-:-:S05]  /*12d0*/  IMAD R29, R29, -0xa0, RZ ;  /* 0xffffff601d1d7824 */ /* 0x000fca00078e02ff */
[----:B------:R-:W-:-:S14]  /*12e0*/  R2UR UR5, R29 ;  /* 0x000000001d0572ca */ /* 0x000fdc00000e0000 */
[----:B------:R-:W2:Y:S01]  /*12f0*/  LDCU UR5, c[0x0][UR5+0x2b0] ;  /* 0x00005600050577ac */ /* 0x000ea20008000800 */
[----:B------:R-:W-:-:S05]  /*1300*/  CS2R.32 R29, SR_CgaSize ;  /* 0x00000000001d7805 */ /* 0x000fca0000008a00 */
[----:B------:R-:W-:-:S05]  /*1310*/  IMAD R29, R29, -0xa0, RZ ;  /* 0xffffff601d1d7824 */ /* 0x000fca00078e02ff */
[----:B------:R-:W-:-:S14]  /*1320*/  R2UR UR4, R29 ;  /* 0x000000001d0472ca */ /* 0x000fdc00000e0000 */
[----:B------:R-:W4:Y:S01]  /*1330*/  LDCU UR4, c[0x0][UR4+0x2b4] ;  /* 0x00005680040477ac */ /* 0x000f220008000800 */
[----:B------:R-:W3:Y:S01]  /*1340*/  S2UR UR48, SR_CTAID.Y ;  /* 0x00000000003079c3 */ /* 0x000ee20000002600 */
[----:B------:R-:W-:-:S05]  /*1350*/  CS2R.32 R29, SR_CgaSize ;  /* 0x00000000001d7805 */ /* 0x000fca0000008a00 */
[----:B------:R-:W-:-:S05]  /*1360*/  IMAD R29, R29, -0xa0, RZ ;  /* 0xffffff601d1d7824 */ /* 0x000fca00078e02ff */
[----:B------:R-:W-:-:S14]  /*1370*/  R2UR UR7, R29 ;  /* 0x000000001d0772ca */ /* 0x000fdc00000e0000 */
[----:B------:R-:W4:Y:S01]  /*1380*/  LDCU UR7, c[0x0][UR7+0x2a0] ;  /* 0x00005400070777ac */ /* 0x000f220008000800 */
[----:B------:R-:W-:-:S05]  /*1390*/  CS2R.32 R29, SR_CgaSize ;  /* 0x00000000001d7805 */ /* 0x000fca0000008a00 */
[----:B------:R-:W-:-:S05]  /*13a0*/  IMAD R29, R29, -0xa0, RZ ;  /* 0xffffff601d1d7824 */ /* 0x000fca00078e02ff */
[----:B------:R-:W-:-:S14]  /*13b0*/  R2UR UR63, R29 ;  /* 0x000000001d3f72ca */ /* 0x000fdc00000e0000 */
[----:B------:R-:W4:Y:S01]  /*13c0*/  LDCU UR63, c[0x0][UR63+0x2a4] ;  /* 0x000054803f3f77ac */ /* 0x000f220008000800 */
[----:B------:R-:W4:Y:S01]  /*13d0*/  S2UR UR8, SR_CgaCtaId ;  /* 0x00000000000879c3 */ /* 0x000f220000008800 */
[----:B------:R-:W4:Y:S01]  /*13e0*/  LDCU UR19, c[0x0][0xb24] ;  /* 0x00016480ff1377ac */ /* 0x000f220008000800 */
[----:B------:R-:W4:Y:S01]  /*13f0*/  LDCU UR41, c[0x0][0xb24] ;  /* 0x00016480ff2977ac */ /* 0x000f220008000800 */
[----:B-1----:R-:W-:Y:S01]  /*1400*/  I2FP.F32.U32 R3, UR49 ;  /* 0x0000003100037c45 */ /* 0x002fe20008201000 */
[----:B------:R-:W1:Y:S04]  /*1410*/  LDCU UR22, c[0x0][0xb30] ;  /* 0x00016600ff1677ac */ /* 0x000e680008000800 */
[----:B--2---:R-:W-:Y:S01]  /*1420*/  FMUL R3, R3, UR5 ;  /* 0x0000000503037c20 */ /* 0x004fe20008400000 */
[----:B---3--:R-:W-:-:S05]  /*1430*/  I2FP.F32.U32 R2, UR48 ;  /* 0x0000003000027c45 */ /* 0x008fca0008201000 */
[----:B------:R-:W2:Y:S01]  /*1440*/  F2I.U32.TRUNC.NTZ R3, R3 ;  /* 0x0000000300037305 */ /* 0x000ea2000020f000 */
[----:B----4-:R-:W-:Y:S01]  /*1450*/  FMUL R2, R2, UR4 ;  /* 0x0000000402027c20 */ /* 0x010fe20008400000 */
[----:B------:R-:W-:-:S06]  /*1460*/  USHF.L.U32 UR29, UR8, 0x9, URZ ;  /* 0x00000009081d7899 */ /* 0x000fcc00080006ff */
[----:B------:R-:W3:Y:S01]  /*1470*/  F2I.U32.TRUNC.NTZ R2, R2 ;  /* 0x0000000200027305 */ /* 0x000ee2000020f000 */
[----:B------:R-:W-:Y:S01]  /*1480*/  ULOP3.LUT UR29, UR29, 0x200, URZ, 0xc0, !UPT ;  /* 0x000002001d1d7892 */ /* 0x000fe2000f8ec0ff */
[----:B--2---:R-:W-:Y:S02]  /*1490*/  R2UR UR4, R3 ;  /* 0x00000000030472ca */ /* 0x004fe400000e0000 */
[----:B---3--:R-:W-:Y:S02]  /*14a0*/  R2UR UR6, R2 ;  /* 0x00000000020672ca */ /* 0x008fe400000e0000 */
[----:B------:R-:W-:-:S09]  /*14b0*/  PRMT R2, RZ, 0x7610, R2 ;  /* 0x00007610ff027816 */ /* 0x000fd20000000002 */
[----:B------:R-:W-:-:S04]  /*14c0*/  UIADD3 UR5, UPT, UPT, -UR4, URZ, URZ ;  /* 0x000000ff04057290 */ /* 0x000fc8000fffe1ff */
[----:B------:R-:W-:Y:S02]  /*14d0*/  UIMAD UR5, UR7, UR5, UR49 ;  /* 0x00000005070572a4 */ /* 0x000fe4000f8e0231 */
[----:B------:R-:W-:-:S04]  /*14e0*/  UIADD3 UR4, UPT, UPT, -UR6, URZ, URZ ;  /* 0x000000ff06047290 */ /* 0x000fc8000fffe1ff */
[----:B------:R-:W-:Y:S01]  /*14f0*/  IMAD.U32 R29, RZ, RZ, UR5 ;  /* 0x00000005ff1d7e24 */ /* 0x000fe2000f8e00ff */
[----:B------:R-:W-:Y:S01]  /*1500*/  UIMAD UR63, UR63, UR4, UR48 ;  /* 0x000000043f3f72a4 */ /* 0x000fe2000f8e0230 */
[----:B-1----:R-:W-:Y:S11]  /*1510*/  BRA.U UP5, `(.L_x_18) ;  /* 0x0000000105287547 */ /* 0x002ff6000b800000 */
[----:B------:R-:W-:Y:S01]  /*1520*/  R2UR UR6, R29 ;  /* 0x000000001d0672ca */ /* 0x000fe200000e0000 */
[----:B------:R-:W-:-:S12]  /*1530*/  UISETP.NE.AND UP0, UPT, UR63, URZ, UPT ;  /* 0x000000ff3f00728c */ /* 0x000fd8000bf05270 */
[----:B------:R-:W-:-:S04]  /*1540*/  UISETP.EQ.OR UP0, UPT, UR6, URZ, !UP0 ;  /* 0x000000ff0600728c */ /* 0x000fc8000c702670 */
[----:B------:R-:W-:Y:S02]  /*1550*/  USEL UR5, URZ, 0x1, !UP0 ;  /* 0x00000001ff057887 */ /* 0x000fe4000c000000 */
[----:B------:R-:W-:-:S04]  /*1560*/  UISETP.NE.AND UP0, UPT, UR63, URZ, UPT ;  /* 0x000000ff3f00728c */ /* 0x000fc8000bf05270 */
[----:B------:R-:W-:Y:S02]  /*1570*/  USEL UR4, URZ, 0x2, UP0 ;  /* 0x00000002ff047887 */ /* 0x000fe40008000000 */
[----:B------:R-:W-:-:S04]  /*1580*/  UISETP.NE.AND UP0, UPT, UR6, 0x1, UPT ;  /* 0x000000010600788c */ /* 0x000fc8000bf05270 */
[----:B------:R-:W-:-:S04]  /*1590*/  USEL UR4, UR4, 0x2, UP0 ;  /* 0x0000000204047887 */ /* 0x000fc80008000000 */
[----:B------:R-:W-:-:S06]  /*15a0*/  UIADD3 UR4, UPT, UPT, UR5, UR4, URZ ;  /* 0x0000000405047290 */ /* 0x000fcc000fffe0ff */
[----:B------:R-:W-:-:S07]  /*15b0*/  MOV R2, UR4 ;  /* 0x0000000400027c02 */ /* 0x000fce0008000f00 */
.L_x_18:
[----:B------:R-:W1:Y:S01]  /*15c0*/  S2UR UR36, SR_CTAID.Z ;  /* 0x00000000002479c3 */ /* 0x000e620000002700 */
[----:B------:R-:W-:-:S09]  /*15d0*/  UISETP.GE.AND UP0, UPT, UR19, 0x1, UPT ;  /* 0x000000011300788c */ /* 0x000fd2000bf06270 */
[----:B------:R-:W-:Y:S05]  /*15e0*/  BRA.U !UP0, `(.L_x_19) ;  /* 0x0000000108d07547 */ /* 0x000fea000b800000 */
[----:B------:R-:W2:Y:S01]  /*15f0*/  LDCU UR20, c[0x0][0xb0c] ;  /* 0x00016180ff1477ac */ /* 0x000ea20008000800 */
[----:B------:R-:W3:Y:S01]  /*1600*/  LDCU.128 UR12, c[0x0][0xb10] ;  /* 0x00016200ff0c77ac */ /* 0x000ee20008000c00 */
[----:B------:R-:W4:Y:S01]  /*1610*/  LDCU UR6, c[0x0][0x370] ;  /* 0x00006e00ff0677ac */ /* 0x000f220008000800 */
[----:B------:R-:W1:Y:S01]  /*1620*/  LDCU UR7, c[0x0][0x374] ;  /* 0x00006e80ff0777ac */ /* 0x000e620008000800 */
[----:B------:R-:W1:Y:S01]  /*1630*/  LDCU UR21, c[0x0][0xb20] ;  /* 0x00016400ff1577ac */ /* 0x000e620008000800 */
[----:B--2---:R-:W-:Y:S02]  /*1640*/  UISETP.NE.AND UP0, UPT, UR20, 0x1, UPT ;  /* 0x000000011400788c */ /* 0x004fe4000bf05270 */
[----:B---3--:R-:W-:Y:S01]  /*1650*/  UIMAD.WIDE.U32 UR4, UR49, UR12, URZ ;  /* 0x0000000c310472a5 */ /* 0x008fe2000f8e00ff */
[----:B------:R-:W2:Y:S01]  /*1660*/  LDCU.64 UR8, c[0x0][0xb28] ;  /* 0x00016500ff0877ac */ /* 0x000ea20008000a00 */
[----:B----4-:R-:W-:Y:S02]  /*1670*/  UIMAD.WIDE.U32 UR10, UR6, UR12, URZ ;  /* 0x0000000c060a72a5 */ /* 0x010fe4000f8e00ff */
[----:B------:R-:W-:-:S02]  /*1680*/  USHF.R.U32.HI UR5, URZ, UR13, UR5 ;  /* 0x0000000dff057299 */ /* 0x000fc40008011605 */
[----:B------:R-:W-:Y:S02]  /*1690*/  UISETP.NE.AND UP2, UPT, UR19, 0x1, UPT ;  /* 0x000000011300788c */ /* 0x000fe4000bf45270 */
[----:B------:R-:W-:Y:S01]  /*16a0*/  USEL UR5, UR49, UR5, !UP0 ;  /* 0x0000000531057287 */ /* 0x000fe2000c000000 */
[----:B------:R-:W-:Y:S01]  /*16b0*/  UMOV UR10, UR11 ;  /* 0x0000000b000a7c82 */ /* 0x000fe20008000000 */
[----:B------:R-:W-:Y:S02]  /*16c0*/  UIMAD.WIDE.U32 UR16, UR48, UR15, URZ ;  /* 0x0000000f301072a5 */ /* 0x000fe4000f8e00ff */
[----:B------:R-:W-:Y:S02]  /*16d0*/  @UP0 USHF.R.U32.HI UR6, URZ, UR13, UR10 ;  /* 0x0000000dff060299 */ /* 0x000fe4000801160a */
[----:B------:R-:W-:Y:S02]  /*16e0*/  UISETP.NE.AND UP0, UPT, UR14, 0x1, UPT ;  /* 0x000000010e00788c */ /* 0x000fe4000bf05270 */
[----:B-1----:R-:W-:-:S02]  /*16f0*/  UIMAD.WIDE.U32 UR10, UR7, UR15, URZ ;  /* 0x0000000f070a72a5 */ /* 0x002fc4000f8e00ff */
[----:B--2---:R-:W-:Y:S01]  /*1700*/  UIMAD.WIDE.U32 UR12, UR6, UR8, URZ ;  /* 0x00000008060c72a5 */ /* 0x004fe2000f8e00ff */
[----:B------:R-:W-:Y:S02]  /*1710*/  UMOV UR4, UR17 ;  /* 0x0000001100047c82 */ /* 0x000fe40008000000 */
[----:B------:R-:W-:Y:S02]  /*1720*/  USHF.R.U32.HI UR4, URZ, UR21, UR4 ;  /* 0x00000015ff047299 */ /* 0x000fe40008011604 */
[----:B------:R-:W-:Y:S02]  /*1730*/  UMOV UR10, UR11 ;  /* 0x0000000b000a7c82 */ /* 0x000fe40008000000 */
[----:B------:R-:W-:Y:S01]  /*1740*/  UMOV UR12, UR13 ;  /* 0x0000000d000c7c82 */ /* 0x000fe20008000000 */
[----:B------:R-:W-:Y:S02]  /*1750*/  @UP0 USHF.R.U32.HI UR7, URZ, UR21, UR10 ;  /* 0x00000015ff070299 */ /* 0x000fe4000801160a */
[----:B------:R-:W-:-:S02]  /*1760*/  USEL UR4, UR48, UR4, !UP0 ;  /* 0x0000000430047287 */ /* 0x000fc4000c000000 */
[----:B------:R-:W-:Y:S02]  /*1770*/  UIMAD.WIDE.U32 UR10, UR7, UR8, URZ ;  /* 0x00000008070a72a5 */ /* 0x000fe4000f8e00ff */
[----:B------:R-:W-:Y:S02]  /*1780*/  @UP2 USHF.R.U32.HI UR6, URZ, UR9, UR12 ;  /* 0x00000009ff062299 */ /* 0x000fe4000801160c */
[----:B------:R-:W-:-:S03]  /*1790*/  UIMAD.WIDE.U32 UR12, UR4, UR8, URZ ;  /* 0x00000008040c72a5 */ /* 0x000fc6000f8e00ff */
[----:B------:R-:W-:Y:S02]  /*17a0*/  UMOV UR10, UR11 ;  /* 0x0000000b000a7c82 */ /* 0x000fe40008000000 */
[----:B------:R-:W-:Y:S02]  /*17b0*/  @UP2 USHF.R.U32.HI UR7, URZ, UR9, UR10 ;  /* 0x00000009ff072299 */ /* 0x000fe4000801160a */
[----:B------:R-:W-:Y:S02]  /*17c0*/  UIMAD UR10, UR6, UR19, URZ ;  /* 0x00000013060a72a4 */ /* 0x000fe4000f8e02ff */
[----:B------:R-:W-:-:S04]  /*17d0*/  UIMAD UR7, UR7, UR19, URZ ;  /* 0x00000013070772a4 */ /* 0x000fc8000f8e02ff */
[----:B------:R-:W-:-:S03]  /*17e0*/  UISETP.GE.AND UP0, UPT, UR4, UR7, UPT ;  /* 0x000000070400728c */ /* 0x000fc6000bf06270 */
[----:B------:R-:W-:Y:S01]  /*17f0*/  UMOV UR7, UR13 ;  /* 0x0000000d00077c82 */ /* 0x000fe20008000000 */
[----:B------:R-:W-:Y:S02]  /*1800*/  UISETP.GE.OR UP0, UPT, UR5, UR10, UP0 ;  /* 0x0000000a0500728c */ /* 0x000fe40008706670 */
[----:B------:R-:W-:Y:S02]  /*1810*/  UIMAD.WIDE.U32 UR10, UR5, UR8, URZ ;  /* 0x00000008050a72a5 */ /* 0x000fe4000f8e00ff */
[----:B------:R-:W-:Y:S02]  /*1820*/  USHF.R.U32.HI UR7, URZ, UR9, UR7 ;  /* 0x00000009ff077299 */ /* 0x000fe40008011607 */
[----:B------:R-:W-:Y:S02]  /*1830*/  UIADD3 UR10, UPT, UPT, -UR4, URZ, URZ ;  /* 0x000000ff040a7290 */ /* 0x000fe4000fffe1ff */
[----:B------:R-:W-:Y:S02]  /*1840*/  USEL UR7, UR4, UR7, !UP2 ;  /* 0x0000000704077287 */ /* 0x000fe4000d000000 */
[----:B------:R-:W-:Y:S01]  /*1850*/  UIMAD UR10, UR14, UR10, UR48 ;  /* 0x0000000a0e0a72a4 */ /* 0x000fe2000f8e0230 */
[----:B------:R-:W-:Y:S01]  /*1860*/  @!UP0 UMOV UR8, UR11 ;  /* 0x0000000b00088c82 */ /* 0x000fe20008000000 */
[----:B------:R-:W-:-:S02]  /*1870*/  UIADD3 UR11, UPT, UPT, -UR5, URZ, URZ ;  /* 0x000000ff050b7290 */ /* 0x000fc4000fffe1ff */
[----:B------:R-:W-:Y:S02]  /*1880*/  @!UP0 USHF.R.U32.HI UR8, URZ, UR9, UR8 ;  /* 0x00000009ff088299 */ /* 0x000fe40008011608 */
[----:B------:R-:W-:Y:S02]  /*1890*/  UIADD3 UR9, UPT, UPT, -UR7, URZ, URZ ;  /* 0x000000ff07097290 */ /* 0x000fe4000fffe1ff */
[----:B------:R-:W-:Y:S02]  /*18a0*/  @!UP0 USEL UR8, UR5, UR8, !UP2 ;  /* 0x0000000805088287 */ /* 0x000fe4000d000000 */
[----:B------:R-:W-:Y:S02]  /*18b0*/  UIMAD UR9, UR19, UR9, UR4 ;  /* 0x00000009130972a4 */ /* 0x000fe4000f8e0204 */
[----:B------:R-:W-:Y:S02]  /*18c0*/  @!UP0 UIADD3 UR7, UPT, UPT, UR7, -UR8, URZ ;  /* 0x8000000807078290 */ /* 0x000fe4000fffe0ff */
[----:B------:R-:W-:-:S02]  /*18d0*/  @!UP0 UIMAD UR6, UR9, UR6, UR8 ;  /* 0x00000006090682a4 */ /* 0x000fc4000f8e0208 */
[----:B------:R-:W-:Y:S02]  /*18e0*/  @!UP0 UIMAD UR4, UR7, UR19, UR5 ;  /* 0x00000013070482a4 */ /* 0x000fe4000f8e0205 */
[----:B------:R-:W-:Y:S02]  /*18f0*/  UIMAD UR49, UR20, UR11, UR49 ;  /* 0x0000000b143172a4 */ /* 0x000fe4000f8e0231 */
[----:B------:R-:W-:Y:S01]  /*1900*/  UIMAD UR48, UR4, UR14, UR10 ;  /* 0x0000000e043072a4 */ /* 0x000fe2000f8e020a */
[----:B------:R-:W-:Y:S02]  /*1910*/  @!UP0 UMOV UR5, UR6 ;  /* 0x0000000600058c82 */ /* 0x000fe40008000000 */
[----:B------:R-:W-:-:S12]  /*1920*/  UIMAD UR49, UR5, UR20, UR49 ;  /* 0x00000014053172a4 */ /* 0x000fd8000f8e0231 */
.L_x_19:
[----:B------:R-:W-:-:S09]  /*1930*/  UISETP.NE.AND UP0, UPT, UR22, 0x1, UPT ;  /* 0x000000011600788c */ /* 0x000fd2000bf05270 */
[----:B------:R-:W-:Y:S05]  /*1940*/  BRA.U UP0, `(.L_x_20) ;  /* 0x0000000100407547 */ /* 0x000fea000b800000 */
[----:B------:R-:W2:Y:S01]  /*1950*/  LDCU.128 UR8, c[0x0][0xb10] ;  /* 0x00016200ff0877ac */ /* 0x000ea20008000c00 */
[----:B------:R-:W3:Y:S01]  /*1960*/  LDCU UR12, c[0x0][0xb0c] ;  /* 0x00016180ff0c77ac */ /* 0x000ee20008000800 */
[----:B------:R-:W4:Y:S01]  /*1970*/  LDCU UR13, c[0x0][0xb20] ;  /* 0x00016400ff0d77ac */ /* 0x000f220008000800 */
[----:B--2---:R-:W-:Y:S02]  /*1980*/  UIMAD.WIDE.U32 UR4, UR49, UR8, URZ ;  /* 0x00000008310472a5 */ /* 0x004fe4000f8e00ff */
[----:B------:R-:W-:Y:S02]  /*1990*/  UIMAD.WIDE.U32 UR6, UR48, UR11, URZ ;  /* 0x0000000b300672a5 */ /* 0x000fe4000f8e00ff */
[----:B---3--:R-:W-:Y:S02]  /*19a0*/  UISETP.NE.AND UP0, UPT, UR12, 0x1, UPT ;  /* 0x000000010c00788c */ /* 0x008fe4000bf05270 */
[----:B------:R-:W-:-:S03]  /*19b0*/  USHF.R.U32.HI UR5, URZ, UR9, UR5 ;  /* 0x00000009ff057299 */ /* 0x000fc60008011605 */
[----:B------:R-:W-:Y:S01]  /*19c0*/  UMOV UR4, UR7 ;  /* 0x0000000700047c82 */ /* 0x000fe20008000000 */
[----:B------:R-:W-:Y:S02]  /*19d0*/  USEL UR5, UR49, UR5, !UP0 ;  /* 0x0000000531057287 */ /* 0x000fe4000c000000 */
[----:B------:R-:W-:Y:S02]  /*19e0*/  UISETP.NE.AND UP0, UPT, UR10, 0x1, UPT ;  /* 0x000000010a00788c */ /* 0x000fe4000bf05270 */
[----:B----4-:R-:W-:-:S04]  /*19f0*/  USHF.R.U32.HI UR4, URZ, UR13, UR4 ;  /* 0x0000000dff047299 */ /* 0x010fc80008011604 */
[----:B------:R-:W-:-:S04]  /*1a00*/  USEL UR4, UR48, UR4, !UP0 ;  /* 0x0000000430047287 */ /* 0x000fc8000c000000 */
[----:B------:R-:W-:Y:S02]  /*1a10*/  UIADD3 UR6, UPT, UPT, UR5, -UR4, URZ ;  /* 0x8000000405067290 */ /* 0x000fe4000fffe0ff */
[----:B------:R-:W-:Y:S02]  /*1a20*/  UIADD3 UR4, UPT, UPT, -UR5, UR4, URZ ;  /* 0x0000000405047290 */ /* 0x000fe4000fffe1ff */
[----:B------:R-:W-:Y:S02]  /*1a30*/  UIMAD UR48, UR6, UR10, UR48 ;  /* 0x0000000a063072a4 */ /* 0x000fe4000f8e0230 */
[----:B------:R-:W-:-:S12]  /*1a40*/  UIMAD UR49, UR4, UR12, UR49 ;  /* 0x0000000c043172a4 */ /* 0x000fd8000f8e0231 */
.L_x_20:
[----:B------:R-:W-:Y:S01]  /*1a50*/  UISETP.NE.AND UP0, UPT, UR18, 0x2, UPT ;  /* 0x000000021200788c */ /* 0x000fe2000bf05270 */
[----:B------:R-:W-:Y:S09]  /*1a60*/  BRA.U !UP6, `(.L_x_21) ;  /* 0x000000010e0c7547 */ /* 0x000ff2000b800000 */
[----:B------:R-:W-:Y:S01]  /*1a70*/  UCGABAR_WAIT ;  /* 0x0000000000007dc7 */ /* 0x000fe20008000000 */
[----:B------:R-:W-:Y:S01]  /*1a80*/  CCTL.IVALL ;  /* 0x00000000ff00798f */ /* 0x000fe20002000000 */
[----:B------:R-:W-:Y:S05]  /*1a90*/  BRA `(.L_x_22) ;  /* 0x0000000000047947 */ /* 0x000fea0003800000 */
.L_x_21:
[----:B------:R-:W-:Y:S06]  /*1aa0*/  BAR.SYNC.DEFER_BLOCKING 0x0 ;  /* 0x0000000000007b1d */ /* 0x000fec0000010000 */
.L_x_22:
[----:B------:R-:W-:Y:S05]  /*1ab0*/  BRA.U UP0, `(.L_x_23) ;  /* 0x00000029005c7547 */ /* 0x000fea000b800000 */
[----:B------:R-:W2:Y:S01]  /*1ac0*/  LDCU UR6, c[0x0][0x38c] ;  /* 0x00007180ff0677ac */ /* 0x000ea20008000800 */
[----:B------:R-:W3:Y:S01]  /*1ad0*/  S2UR UR8, SR_CgaCtaId ;  /* 0x00000000000879c3 */ /* 0x000ee20000008800 */
[----:B------:R-:W-:Y:S01]  /*1ae0*/  PLOP3.LUT P1, PT, PT, PT, UP3, 0x80, 0x8 ;  /* 0x000000000008781c */ /* 0x000fe20003f2f038 */
[----:B------:R-:W-:Y:S01]  /*1af0*/  IMAD.MOV.U32 R12, RZ, RZ, 0x1 ;  /* 0x00000001ff0c7424 */ /* 0x000fe200078e00ff */
[----:B------:R-:W-:Y:S01]  /*1b00*/  UMOV UR7, 0x400 ;  /* 0x0000040000077882 */ /* 0x000fe20000000000 */
[----:B------:R-:W-:Y:S01]  /*1b10*/  UISETP.NE.AND UP1, UPT, UR18, URZ, UPT ;  /* 0x000000ff1200728c */ /* 0x000fe2000bf25270 */
[----:B------:R-:W-:Y:S01]  /*1b20*/  ISETP.EQ.OR P2, PT, R0, RZ, P3 ;  /* 0x000000ff0000720c */ /* 0x000fe20001f42670 */
[----:B------:R-:W-:Y:S01]  /*1b30*/  USEL UR24, URZ, 0x1, UP4 ;  /* 0x00000001ff187887 */ /* 0x000fe2000a000000 */
[----:B------:R-:W-:Y:S02]  /*1b40*/  PLOP3.LUT P1, PT, P1, PT, PT, 0x8, 0x80 ;  /* 0x000000000080781c */ /* 0x000fe40000f2e170 */
[----:B------:R-:W-:Y:S01]  /*1b50*/  CS2R R10, SRZ ;  /* 0x00000000000a7805 */ /* 0x000fe2000001ff00 */
[----:B------:R-:W-:Y:S01]  /*1b60*/  IMAD.MOV.U32 R9, RZ, RZ, RZ ;  /* 0x000000ffff097224 */ /* 0x000fe200078e00ff */
[----:B------:R-:W4:Y:S01]  /*1b70*/  LDCU UR40, c[0x0][0x370] ;  /* 0x00006e00ff2877ac */ /* 0x000f220008000800 */
[----:B------:R-:W-:Y:S01]  /*1b80*/  IMAD.MOV.U32 R8, RZ, RZ, 0x1 ;  /* 0x00000001ff087424 */ /* 0x000fe200078e00ff */
[----:B------:R-:W1:Y:S01]  /*1b90*/  LDCU.64 UR26, c[0x0][0x348] ;  /* 0x00006900ff1a77ac */ /* 0x000e620008000a00 */
[----:B--2---:R-:W-:-:S02]  /*1ba0*/  UIADD3 UR5, UPT, UPT, UR6, 0x3f, URZ ;  /* 0x0000003f06057890 */ /* 0x004fc4000fffe0ff */
[----:B------:R-:W-:Y:S02]  /*1bb0*/  USHF.R.U32.HI UR45, URZ, 0x6, UR29 ;  /* 0x00000006ff2d7899 */ /* 0x000fe4000801161d */
[----:B------:R-:W-:Y:S02]  /*1bc0*/  USHF.R.S32.HI UR4, URZ, 0x1f, UR5 ;  /* 0x0000001fff047899 */ /* 0x000fe40008011405 */
[----:B---3--:R-:W-:Y:S02]  /*1bd0*/  ULEA UR7, UR8, UR7, 0x18 ;  /* 0x0000000708077291 */ /* 0x008fe4000f8ec0ff */
[----:B------:R-:W-:Y:S02]  /*1be0*/  ULEA.HI UR4, UR4, UR5, URZ, 0x6 ;  /* 0x0000000504047291 */ /* 0x000fe4000f8f30ff */
[----:B------:R-:W-:Y:S02]  /*1bf0*/  UIADD3 UR46, UPT, UPT, UR6, 0x7e, URZ ;  /* 0x0000007e062e7890 */ /* 0x000fe4000fffe0ff */
[----:B------:R-:W-:-:S02]  /*1c00*/  USHF.R.S32.HI UR43, URZ, 0x6, UR4 ;  /* 0x00000006ff2b7899 */ /* 0x000fc40008011404 */
[----:B------:R-:W-:Y:S02]  /*1c10*/  UIADD3 UR4, UPT, UPT, UR6, -0x1, URZ ;  /* 0xffffffff06047890 */ /* 0x000fe4000fffe0ff */
[----:B------:R-:W-:Y:S02]  /*1c20*/  UISETP.LT.U32.AND UP0, UPT, UR43, 0x2c, UPT ;  /* 0x0000002c2b00788c */ /* 0x000fe4000bf01070 */
[----:B------:R-:W-:Y:S02]  /*1c30*/  UISETP.GE.U32.AND UP2, UPT, UR4, -0x7f, UPT ;  /* 0xffffff810400788c */ /* 0x000fe4000bf46070 */
[----:B------:R-:W-:Y:S01]  /*1c40*/  USEL UR42, UR43, 0x2c, UP0 ;  /* 0x0000002c2b2a7887 */ /* 0x000fe20008000000 */
[----:B------:R-:W2:Y:S03]  /*1c50*/  LDCU UR39, c[0x0][0x374] ;  /* 0x00006e80ff2777ac */ /* 0x000ea60008000800 */
[----:B------:R-:W-:-:S02]  /*1c60*/  UIADD3 UR21, UPT, UPT, UR42, -0x1, URZ ;  /* 0xffffffff2a157890 */ /* 0x000fc4000fffe0ff */
[----:B------:R-:W-:-:S03]  /*1c70*/  USEL UR24, UR24, 0x2, UP1 ;  /* 0x0000000218187887 */ /* 0x000fc60008800000 */
[----:B------:R-:W-:Y:S02]  /*1c80*/  @UP2 UIADD3 UR21, UPT, UPT, UR42, URZ, URZ ;  /* 0x000000ff2a152290 */ /* 0x000fe4000fffe0ff */
[----:B------:R-:W-:Y:S02]  /*1c90*/  UIADD3 UR28, UPT, UPT, UR7, 0x2cc80, UR29 ;  /* 0x0002cc80071c7890 */ /* 0x000fe4000fffe01d */
[----:B------:R-:W-:Y:S02]  /*1ca0*/  UIADD3 UR44, UPT, UPT, UR43, -UR42, URZ ;  /* 0x8000002a2b2c7290 */ /* 0x000fe4000fffe0ff */
[----:B------:R-:W-:Y:S01]  /*1cb0*/  UIADD3 UR21, UPT, UPT, UR21, 0x1, URZ ;  /* 0x0000000115157890 */ /* 0x000fe2000fffe0ff */
[----:B-1--4-:R-:W-:-:S11]  /*1cc0*/  UMOV UR5, URZ ;  /* 0x000000ff00057c82 */ /* 0x012fd60008000000 */
.L_x_43:
[----:B-1----:R-:W1:Y:S02]  /*1cd0*/  S2UR UR4, SR_CgaCtaId ;  /* 0x00000000000479c3 */ /* 0x002e640000008800 */
[----:B-1----:R-:W-:-:S09]  /*1ce0*/  UISETP.NE.AND UP0, UPT, UR4, URZ, UPT ;  /* 0x000000ff0400728c */ /* 0x002fd2000bf05270 */
[----:B------:R-:W-:Y:S05]  /*1cf0*/  BRA.U UP0, `(.L_x_24) ;  /* 0x0000000100287547 */ /* 0x000fea000b800000 */
[----:B------:R-:W-:Y:S02]  /*1d00*/  LEA R0, R9, UR7, 0x3 ;  /* 0x0000000709007c11 */ /* 0x000fe4000f8e18ff */
[----:B------:R-:W-:-:S04]  /*1d10*/  SHF.L.U32 R3, R8, 0x1f, RZ ;  /* 0x0000001f08037819 */ /* 0x000fc800000006ff */
[----:B------:R-:W1:Y:S02]  /*1d20*/  SYNCS.PHASECHK.TRANS64.TRYWAIT P0, [R0+URZ+0x350], R3 ;  /* 0x00035003000075a7 */ /* 0x000e6400080011ff */
[----:B-1----:R-:W-:Y:S05]  /*1d30*/  @!P0 BRA `(.L_x_25) ;  /* 0x0000005c00408947 */ /* 0x002fea0003800000 */
.L_x_138:
[----:B------:R3:W-:Y:S01]  /*1d40*/  SYNCS.ARRIVE.TRANS64.A1T0 RZ, [R0+URZ+0x340], RZ ;  /* 0x000340ff00ff79a7 */ /* 0x0007e200081000ff */
[----:B------:R-:W-:-:S05]  /*1d50*/  VIADD R9, R9, 0x1 ;  /* 0x0000000109097836 */ /* 0x000fca0000000000 */
[----:B------:R-:W-:-:S04]  /*1d60*/  ISETP.NE.AND P0, PT, R9, 0x2, PT ;  /* 0x000000020900780c */ /* 0x000fc80003f05270 */
[----:B-1----:R-:W-:Y:S02]  /*1d70*/  SEL R3, RZ, 0x1, P0 ;  /* 0x00000001ff037807 */ /* 0x002fe40000000000 */
[----:B------:R-:W-:Y:S02]  /*1d80*/  SEL R9, R9, RZ, P0 ;  /* 0x000000ff09097207 */ /* 0x000fe40000000000 */
[----:B------:R-:W-:-:S07]  /*1d90*/  LOP3.LUT R8, R8, R3, RZ, 0x3c, !PT ;  /* 0x0000000308087212 */ /* 0x000fce00078e3cff */
.L_x_24:
[----:B------:R-:W-:Y:S01]  /*1da0*/  ULEA UR4, UR5, UR7, 0x3 ;  /* 0x0000000705047291 */ /* 0x000fe2000f8e18ff */
[----:B---3--:R-:W-:Y:S01]  /*1db0*/  SHF.L.U32 R0, R12, 0x1f, RZ ;  /* 0x0000001f0c007819 */ /* 0x008fe200000006ff */
[----:B------:R-:W-:Y:S02]  /*1dc0*/  UISETP.GE.U32.AND UP0, UPT, UR46, 0x7f, UPT ;  /* 0x0000007f2e00788c */ /* 0x000fe4000bf06070 */
[----:B------:R-:W-:Y:S02]  /*1dd0*/  USHF.L.U32 UR35, UR49, 0x6, URZ ;  /* 0x0000000631237899 */ /* 0x000fe400080006ff */
[----:B------:R-:W-:Y:S01]  /*1de0*/  ULEA UR19, UR48, UR45, 0x4 ;  /* 0x0000002d30137291 */ /* 0x000fe2000f8e20ff */
[----:B------:R-:W-:Y:S02]  /*1df0*/  UMOV UR13, URZ ;  /* 0x000000ff000d7c82 */ /* 0x000fe40008000000 */
[----:B------:R1:W3:Y:S02]  /*1e00*/  SYNCS.PHASECHK.TRANS64.TRYWAIT P0, [UR4+0x160], R0 ;  /* 0x00016000ff0075a7 */ /* 0x0002e40008001104 */
[----:B------:R-:W-:Y:S07]  /*1e10*/  BRA.U !UP0, `(.L_x_26) ;  /* 0x0000000108bc7547 */ /* 0x000fee000b800000 */
[----:B------:R-:W-:Y:S01]  /*1e20*/  UMOV UR6, URZ ;  /* 0x000000ff00067c82 */ /* 0x000fe20008000000 */
[----:B------:R-:W-:-:S05]  /*1e30*/  UMOV UR4, UR5 ;  /* 0x0000000500047c82 */ /* 0x000fca0008000000 */
.L_x_32:
[----:B------:R-:W-:Y:S01]  /*1e40*/  ULEA UR33, UR4, UR7, 0x3 ;  /* 0x0000000704217291 */ /* 0x000fe2000f8e18ff */
[----:B---3--:R-:W-:Y:S01]  /*1e50*/  @!P3 MOV R2, 0x1400 ;  /* 0x000014000002b802 */ /* 0x008fe20000000f00 */
[----:B-1-34-:R-:W-:Y:S10]  /*1e60*/  @P0 BRA `(.L_x_27) ;  /* 0x00000000000c0947 */ /* 0x01aff40003800000 */
[----:B------:R-:W-:-:S04]  /*1e70*/  SHF.L.U32 R3, R12, 0x1f, RZ ;  /* 0x0000001f0c037819 */ /* 0x000fc800000006ff */
[----:B------:R-:W3:Y:S02]  /*1e80*/  SYNCS.PHASECHK.TRANS64.TRYWAIT P0, [UR33+0x160], R3 ;  /* 0x00016003ff0075a7 */ /* 0x000ee40008001121 */
[----:B---3--:R-:W-:Y:S05]  /*1e90*/  @!P0 BRA `(.L_x_28) ;  /* 0x0000005800fc8947 */ /* 0x008fea0003800000 */
.L_x_27:
[----:B------:R3:W-:Y:S01]  /*1ea0*/  @!P3 SYNCS.ARRIVE.TRANS64 RZ, [UR33], R2 ;  /* 0x00000002ffffb9a7 */ /* 0x0007e20008000021 */
[----:B------:R-:W-:-:S04]  /*1eb0*/  ULOP3.LUT UR5, UR24, 0x2, URZ, 0xfc, !UPT ;  /* 0x0000000218057892 */ /* 0x000fc8000f8efcff */
[----:B------:R-:W-:-:S09]  /*1ec0*/  UISETP.NE.AND UP0, UPT, UR5, 0x2, UPT ;  /* 0x000000020500788c */ /* 0x000fd2000bf05270 */
[----:B------:R-:W-:Y:S05]  /*1ed0*/  BRA.U UP0, `(.L_x_29) ;  /* 0x0000000100047547 */ /* 0x000fea000b800000 */
[----:B--2---:R-:W-:Y:S05]  /*1ee0*/  BPT.TRAP 0x1 ;  /* 0x000000040000795c */ /* 0x004fea0000300000 */
.L_x_29:
[----:B------:R-:W-:Y:S04]  /*1ef0*/  BSSY.RECONVERGENT B0, `(.L_x_30) ;  /* 0x0000003000007945 */ /* 0x000fe80003800200 */
[----:B------:R-:W-:Y:S05]  /*1f00*/  @P2 BRA `(.L_x_31) ;  /* 0x0000000000042947 */ /* 0x000fea0003800000 */
[----:B--2---:R-:W-:Y:S05]  /*1f10*/  BPT.TRAP 0x1 ;  /* 0x000000040000795c */ /* 0x004fea0000300000 */
.L_x_31:
[----:B--2---:R-:W-:Y:S05]  /*1f20*/  BSYNC.RECONVERGENT B0 ;  /* 0x0000000000007941 */ /* 0x004fea0003800200 */
.L_x_30:
[----:B------:R-:W-:Y:S02]  /*1f30*/  UIADD3 UR5, UPT, UPT, UR4, 0x1, URZ ;  /* 0x0000000104057890 */ /* 0x000fe4000fffe0ff */
[----:B------:R-:W-:Y:S02]  /*1f40*/  USHF.L.U32 UR34, UR6, 0x6, URZ ;  /* 0x0000000606227899 */ /* 0x000fe400080006ff */
[----:B------:R-:W-:Y:S02]  /*1f50*/  UISETP.NE.AND UP0, UPT, UR5, 0x2c, UPT ;  /* 0x0000002c0500788c */ /* 0x000fe4000bf05270 */
[----:B------:R-:W-:Y:S02]  /*1f60*/  UIADD3 UR6, UPT, UPT, UR6, 0x1, URZ ;  /* 0x0000000106067890 */ /* 0x000fe4000fffe0ff */
[----:B------:R-:W-:Y:S02]  /*1f70*/  USEL UR9, URZ, 0x1, UP0 ;  /* 0x00000001ff097887 */ /* 0x000fe40008000000 */
[----:B------:R-:W-:-:S02]  /*1f80*/  USEL UR5, UR5, URZ, UP0 ;  /* 0x000000ff05057287 */ /* 0x000fc40008000000 */
[----:B------:R-:W-:Y:S02]  /*1f90*/  ULEA UR32, UR4, UR7, 0xc ;  /* 0x0000000704207291 */ /* 0x000fe4000f8e60ff */
[----:B------:R-:W-:Y:S01]  /*1fa0*/  ULEA UR8, UR5, UR7, 0x3 ;  /* 0x0000000705087291 */ /* 0x000fe2000f8e18ff */
[----:B------:R-:W-:Y:S01]  /*1fb0*/  LOP3.LUT R12, R12, UR9, RZ, 0x3c, !PT ;  /* 0x000000090c0c7c12 */ /* 0x000fe2000f8e3cff */
[----:B------:R-:W-:Y:S02]  /*1fc0*/  UIADD3 UR10, UP1, UPT, UR26, 0x80, URZ ;  /* 0x000000801a0a7890 */ /* 0x000fe4000ff3e0ff */
[----:B------:R-:W-:Y:S01]  /*1fd0*/  ULEA UR16, UR4, UR29, 0xa ;  /* 0x0000001d04107291 */ /* 0x000fe2000f8e50ff */
[----:B-1----:R-:W-:Y:S01]  /*1fe0*/  SHF.L.U32 R0, R12, 0x1f, RZ ;  /* 0x0000001f0c007819 */ /* 0x002fe200000006ff */
[----:B------:R-:W-:Y:S02]  /*1ff0*/  UIADD3.X UR11, UPT, UPT, URZ, UR27, URZ, UP1, !UPT ;  /* 0x0000001bff0b7290 */ /* 0x000fe40008ffe4ff */
[----:B------:R-:W-:Y:S01]  /*2000*/  UIADD3 UR32, UPT, UPT, UR32, 0xc80, URZ ;  /* 0x00000c8020207890 */ /* 0x000fe2000fffe0ff */
[----:B------:R4:W1:Y:S01]  /*2010*/  SYNCS.PHASECHK.TRANS64.TRYWAIT P0, [UR8+0x160], R0 ;  /* 0x00016000ff0075a7 */ /* 0x0008620008001108 */
[----:B------:R-:W-:-:S02]  /*2020*/  UIADD3 UR8, UP0, UPT, UR26, 0x180, URZ ;  /* 0x000001801a087890 */ /* 0x000fc4000ff1e0ff */
[----:B------:R-:W-:Y:S02]  /*2030*/  UIADD3 UR16, UPT, UPT, UR7, 0x2cc80, UR16 ;  /* 0x0002cc8007107890 */ /* 0x000fe4000fffe010 */
[----:B------:R-:W-:Y:S02]  /*2040*/  UIADD3.X UR9, UPT, UPT, URZ, UR27, URZ, UP0, !UPT ;  /* 0x0000001bff097290 */ /* 0x000fe400087fe4ff */
[----:B------:R-:W-:Y:S01]  /*2050*/  UISETP.NE.AND UP0, UPT, UR6, UR21, UPT ;  /* 0x000000150600728c */ /* 0x000fe2000bf05270 */
[----:B------:R-:W-:Y:S01]  /*2060*/  UMOV UR12, 0x0 ;  /* 0x00000000000c7882 */ /* 0x000fe20000000000 */
[----:B------:R-:W-:Y:S01]  /*2070*/  UMOV UR13, 0x10000000 ;  /* 0x10000000000d7882 */ /* 0x000fe20000000000 */
[----:B------:R-:W-:Y:S01]  /*2080*/  UMOV UR4, 0x30000 ;  /* 0x0003000000047882 */ /* 0x000fe20000000000 */
[----:B------:R-:W-:Y:S01]  /*2090*/  UMOV UR20, UR36 ;  /* 0x0000002400147c82 */ /* 0x000fe20008000000 */
[----:B------:R-:W-:Y:S01]  /*20a0*/  UMOV UR17, UR33 ;  /* 0x0000002100117c82 */ /* 0x000fe20008000000 */
[----:B------:R-:W-:Y:S01]  /*20b0*/  UMOV UR18, UR34 ;  /* 0x0000002200127c82 */ /* 0x000fe20008000000 */
[----:B------:R-:W-:Y:S01]  /*20c0*/  UTMALDG.3D [UR32], [UR10], desc[UR12] ;  /* 0x00000c200a0075b4 */ /* 0x000fe20008011000 */
[----:B------:R2:W-:Y:S02]  /*20d0*/  UTMALDG.3D.MULTICAST [UR16], [UR8], UR4, desc[UR12] ;  /* 0x00000c10080073b4 */ /* 0x0005e40008011804 */
[----:B--2---:R-:W-:Y:S01]  /*20e0*/  UMOV UR13, UR21 ;  /* 0x00000015000d7c82 */ /* 0x004fe20008000000 */
[----:B------:R-:W-:Y:S01]  /*20f0*/  UMOV UR4, UR5 ;  /* 0x0000000500047c82 */ /* 0x000fe20008000000 */
[----:B------:R-:W-:Y:S05]  /*2100*/  BRA.U UP0, `(.L_x_32) ;  /* 0xfffffffd004c7547 */ /* 0x000fea000b83ffff */
.L_x_26:
[----:B------:R-:W-:Y:S01]  /*2110*/  ULEA UR4, UR5, UR7, 0x3 ;  /* 0x0000000705047291 */ /* 0x000fe2000f8e18ff */
[----:B-1--4-:R-:W-:Y:S01]  /*2120*/  SHF.L.U32 R0, R12, 0x1f, RZ ;  /* 0x0000001f0c007819 */ /* 0x012fe200000006ff */
[----:B------:R-:W-:Y:S01]  /*2130*/  @!P1 SYNCS.ARRIVE.TRANS64.A1T0 RZ, [UR7+0x2d8], RZ ;  /* 0x0002d8ffffff99a7 */ /* 0x000fe20008100007 */
[----:B------:R-:W-:-:S06]  /*2140*/  UISETP.GT.AND UP0, UPT, UR43, UR42, UPT ;  /* 0x0000002a2b00728c */ /* 0x000fcc000bf04270 */
[----:B---3--:R1:W3:Y:S03]  /*2150*/  SYNCS.PHASECHK.TRANS64.TRYWAIT P0, [UR4+0x160], R0 ;  /* 0x00016000ff0075a7 */ /* 0x0082e60008001104 */
[----:B------:R-:W-:Y:S05]  /*2160*/  BRA.U !UP0, `(.L_x_33) ;  /* 0x0000000108bc7547 */ /* 0x000fea000b800000 */
[----:B------:R-:W-:Y:S01]  /*2170*/  UIADD3 UR25, UPT, UPT, UR44, UR13, URZ ;  /* 0x0000000d2c197290 */ /* 0x000fe2000fffe0ff */
[----:B------:R-:W-:-:S11]  /*2180*/  UMOV UR4, UR5 ;  /* 0x0000000500047c82 */ /* 0x000fd60008000000 */
.L_x_39:
[----:B------:R-:W-:Y:S01]  /*2190*/  ULEA UR9, UR4, UR7, 0x3 ;  /* 0x0000000704097291 */ /* 0x000fe2000f8e18ff */
[----:B---3--:R-:W-:Y:S01]  /*21a0*/  @!P3 MOV R2, 0x1400 ;  /* 0x000014000002b802 */ /* 0x008fe20000000f00 */
[----:B-1-3--:R-:W-:Y:S10]  /*21b0*/  @P0 BRA `(.L_x_34) ;  /* 0x00000000000c0947 */ /* 0x00aff40003800000 */
[----:B------:R-:W-:-:S04]  /*21c0*/  SHF.L.U32 R3, R12, 0x1f, RZ ;  /* 0x0000001f0c037819 */ /* 0x000fc800000006ff */
[----:B------:R-:W3:Y:S02]  /*21d0*/  SYNCS.PHASECHK.TRANS64.TRYWAIT P0, [UR9+0x160], R3 ;  /* 0x00016003ff0075a7 */ /* 0x000ee40008001109 */
[----:B---3--:R-:W-:Y:S05]  /*21e0*/  @!P0 BRA `(.L_x_35) ;  /* 0x0000005800408947 */ /* 0x008fea0003800000 */
.L_x_34:
[----:B------:R3:W-:Y:S01]  /*21f0*/  @!P3 SYNCS.ARRIVE.TRANS64 RZ, [UR9], R2 ;  /* 0x00000002ffffb9a7 */ /* 0x0007e20008000009 */
[----:B------:R-:W-:-:S04]  /*2200*/  ULOP3.LUT UR5, UR24, 0x2, URZ, 0xfc, !UPT ;  /* 0x0000000218057892 */ /* 0x000fc8000f8efcff */
[----:B------:R-:W-:-:S09]  /*2210*/  UISETP.NE.AND UP0, UPT, UR5, 0x2, UPT ;  /* 0x000000020500788c */ /* 0x000fd2000bf05270 */
[----:B------:R-:W-:Y:S05]  /*2220*/  BRA.U UP0, `(.L_x_36) ;  /* 0x0000000100047547 */ /* 0x000fea000b800000 */
[----:B--2---:R-:W-:Y:S05]  /*2230*/  BPT.TRAP 0x1 ;  /* 0x000000040000795c */ /* 0x004fea0000300000 */
.L_x_36:
[----:B------:R-:W-:Y:S04]  /*2240*/  BSSY.RECONVERGENT B0, `(.L_x_37) ;  /* 0x0000003000007945 */ /* 0x000fe80003800200 */
[----:B------:R-:W-:Y:S05]  /*2250*/  @P2 BRA `(.L_x_38) ;  /* 0x0000000000042947 */ /* 0x000fea0003800000 */
[----:B--2---:R-:W-:Y:S05]  /*2260*/  BPT.TRAP 0x1 ;  /* 0x000000040000795c */ /* 0x004fea0000300000 */
.L_x_38:
[----:B--2---:R-:W-:Y:S05]  /*2270*/  BSYNC.RECONVERGENT B0 ;  /* 0x0000000000007941 */ /* 0x004fea0003800200 */
.L_x_37:
[----:B------:R-:W-:Y:S02]  /*2280*/  UIADD3 UR5, UPT, UPT, UR4, 0x1, URZ ;  /* 0x0000000104057890 */ /* 0x000fe4000fffe0ff */
[----:B------:R-:W-:Y:S02]  /*2290*/  UIADD3 UR14, UP1, UPT, UR26, 0x80, URZ ;  /* 0x000000801a0e7890 */ /* 0x000fe4000ff3e0ff */
[----:B------:R-:W-:Y:S02]  /*22a0*/  UISETP.NE.AND UP0, UPT, UR5, 0x2c, UPT ;  /* 0x0000002c0500788c */ /* 0x000fe4000bf05270 */
[----:B------:R-:W-:Y:S02]  /*22b0*/  USHF.L.U32 UR10, UR13, 0x6, URZ ;  /* 0x000000060d0a7899 */ /* 0x000fe400080006ff */
[----:B------:R-:W-:Y:S02]  /*22c0*/  USEL UR8, URZ, 0x1, UP0 ;  /* 0x00000001ff087887 */ /* 0x000fe40008000000 */
[----:B------:R-:W-:-:S02]  /*22d0*/  USEL UR5, UR5, URZ, UP0 ;  /* 0x000000ff05057287 */ /* 0x000fc40008000000 */
[----:B------:R-:W-:Y:S02]  /*22e0*/  UIADD3 UR22, UP0, UPT, UR26, 0x180, URZ ;  /* 0x000001801a167890 */ /* 0x000fe4000ff1e0ff */
[----:B------:R-:W-:Y:S01]  /*22f0*/  LOP3.LUT R12, R12, UR8, RZ, 0x3c, !PT ;  /* 0x000000080c0c7c12 */ /* 0x000fe2000f8e3cff */
[----:B------:R-:W-:Y:S02]  /*2300*/  ULEA UR8, UR4, UR7, 0xc ;  /* 0x0000000704087291 */ /* 0x000fe4000f8e60ff */
[----:B------:R-:W-:Y:S01]  /*2310*/  ULEA UR6, UR5, UR7, 0x3 ;  /* 0x0000000705067291 */ /* 0x000fe2000f8e18ff */
[----:B-1----:R-:W-:Y:S01]  /*2320*/  SHF.L.U32 R0, R12, 0x1f, RZ ;  /* 0x0000001f0c007819 */ /* 0x002fe200000006ff */
[----:B------:R-:W-:Y:S02]  /*2330*/  UIADD3 UR8, UPT, UPT, UR8, 0xc80, URZ ;  /* 0x00000c8008087890 */ /* 0x000fe4000fffe0ff */
[----:B------:R-:W-:Y:S02]  /*2340*/  UIADD3.X UR15, UPT, UPT, URZ, UR27, URZ, UP1, !UPT ;  /* 0x0000001bff0f7290 */ /* 0x000fe40008ffe4ff */
[----:B------:R-:W-:-:S02]  /*2350*/  ULEA UR16, UR4, UR28, 0xa ;  /* 0x0000001c04107291 */ /* 0x000fc4000f8e50ff */
[----:B------:R-:W-:Y:S01]  /*2360*/  UIADD3.X UR23, UPT, UPT, URZ, UR27, URZ, UP0, !UPT ;  /* 0x0000001bff177290 */ /* 0x000fe200087fe4ff */
[----:B------:R4:W1:Y:S01]  /*2370*/  SYNCS.PHASECHK.TRANS64.TRYWAIT P0, [UR6+0x160], R0 ;  /* 0x00016000ff0075a7 */ /* 0x0008620008001106 */
[----:B------:R-:W-:Y:S01]  /*2380*/  UMOV UR30, 0x0 ;  /* 0x00000000001e7882 */ /* 0x000fe20000000000 */
[----:B------:R-:W-:Y:S01]  /*2390*/  UMOV UR31, 0x10000000 ;  /* 0x10000000001f7882 */ /* 0x000fe20000000000 */
[----:B------:R-:W-:Y:S01]  /*23a0*/  UMOV UR11, UR35 ;  /* 0x00000023000b7c82 */ /* 0x000fe20008000000 */
[----:B------:R-:W-:Y:S01]  /*23b0*/  UMOV UR12, UR36 ;  /* 0x00000024000c7c82 */ /* 0x000fe20008000000 */
[----:B------:R-:W-:Y:S01]  /*23c0*/  UMOV UR6, 0x30000 ;  /* 0x0003000000067882 */ /* 0x000fe20000000000 */
[----:B------:R-:W-:Y:S01]  /*23d0*/  UMOV UR20, UR36 ;  /* 0x0000002400147c82 */ /* 0x000fe20008000000 */
[----:B------:R-:W-:Y:S01]  /*23e0*/  UMOV UR17, UR9 ;  /* 0x0000000900117c82 */ /* 0x000fe20008000000 */
[----:B------:R-:W-:Y:S01]  /*23f0*/  UMOV UR18, UR10 ;  /* 0x0000000a00127c82 */ /* 0x000fe20008000000 */
[----:B------:R4:W-:Y:S01]  /*2400*/  UTMALDG.3D [UR8], [UR14], desc[UR30] ;  /* 0x00001e080e0075b4 */ /* 0x0009e20008011000 */
[----:B------:R-:W-:Y:S01]  /*2410*/  UIADD3 UR13, UPT, UPT, UR13, 0x1, URZ ;  /* 0x000000010d0d7890 */ /* 0x000fe2000fffe0ff */
[----:B------:R-:W-:-:S03]  /*2420*/  UMOV UR4, UR5 ;  /* 0x0000000500047c82 */ /* 0x000fc60008000000 */
[----:B------:R-:W-:Y:S01]  /*2430*/  UISETP.NE.AND UP0, UPT, UR13, UR25, UPT ;  /* 0x000000190d00728c */ /* 0x000fe2000bf05270 */
[----:B------:R4:W-:Y:S08]  /*2440*/  UTMALDG.3D.MULTICAST [UR16], [UR22], UR6, desc[UR30] ;  /* 0x00001e10160073b4 */ /* 0x0009f00008011806 */
[----:B----4-:R-:W-:Y:S05]  /*2450*/  BRA.U UP0, `(.L_x_39) ;  /* 0xfffffffd004c7547 */ /* 0x010fea000b83ffff */
.L_x_33:
[C---:B------:R-:W-:Y:S01]  /*2460*/  LEA R3, R11.reuse, UR7, 0x3 ;  /* 0x000000070b037c11 */ /* 0x040fe2000f8e18ff */
[----:B------:R-:W-:Y:S01]  /*2470*/  NOP ;  /* 0x0000000000007918 */ /* 0x000fe20000000000 */
[----:B-1----:R-:W-:Y:S02]  /*2480*/  SHF.L.U32 R0, R10, 0x1f, RZ ;  /* 0x0000001f0a007819 */ /* 0x002fe400000006ff */
[----:B------:R-:W-:Y:S02]  /*2490*/  LEA R5, R11, UR7, 0x4 ;  /* 0x000000070b057c11 */ /* 0x000fe4000f8e20ff */
[----:B---3--:R-:W1:Y:S02]  /*24a0*/  SYNCS.PHASECHK.TRANS64.TRYWAIT P0, [R3+URZ+0x2e0], R0 ;  /* 0x0002e000030075a7 */ /* 0x008e6400080011ff */
[----:B-1----:R-:W-:Y:S05]  /*24b0*/  @!P0 BRA `(.L_x_40) ;  /* 0x0000005400a48947 */ /* 0x002fea0003800000 */
.L_x_141:
[----:B------:R-:W3:Y:S01]  /*24c0*/  LDS.128 R4, [R5+0x370] ;  /* 0x0003700005047984 */ /* 0x000ee20000000c00 */
[----:B------:R-:W-:Y:S01]  /*24d0*/  UISETP.GE.AND UP0, UPT, UR41, 0x1, UPT ;  /* 0x000000012900788c */ /* 0x000fe2000bf06270 */
[----:B------:R-:W-:Y:S01]  /*24e0*/  @!PT LDS RZ, [RZ] ;  /* 0x00000000fffff984 */ /* 0x000fe20000000800 */
[----:B------:R-:W-:Y:S01]  /*24f0*/  @!PT LDS RZ, [RZ] ;  /* 0x00000000fffff984 */ /* 0x000fe20000000800 */
[----:B------:R-:W-:Y:S01]  /*2500*/  @!PT LDS RZ, [RZ] ;  /* 0x00000000fffff984 */ /* 0x000fe20000000800 */
[----:B------:R-:W-:Y:S01]  /*2510*/  @!PT LDS RZ, [RZ] ;  /* 0x00000000fffff984 */ /* 0x000fe20000000800 */
[----:B------:R4:W-:Y:S06]  /*2520*/  MEMBAR.ALL.CTA ;  /* 0x0000000000007992 */ /* 0x0009ec0000008000 */
[----:B----4-:R-:W4:Y:S01]  /*2530*/  FENCE.VIEW.ASYNC.S ;  /* 0x00000000000073c6 */ /* 0x010f220000000000 */
[----:B---3--:R-:W-:-:S13]  /*2540*/  LOP3.LUT P0, RZ, R6, 0x1, RZ, 0xc0, !PT ;  /* 0x0000000106ff7812 */ /* 0x008fda000780c0ff */
[----:B----4-:R-:W-:Y:S01]  /*2550*/  VOTEU.ANY UP1, P0 ;  /* 0x0000000000ff7886 */ /* 0x010fe20000020100 */
[----:B------:R-:W-:-:S13]  /*2560*/  PLOP3.LUT P0, PT, PT, PT, UP1, 0x80, 0x8 ;  /* 0x000000000008781c */ /* 0x000fda0003f0f018 */
[----:B-1----:R-:W-:Y:S02]  /*2570*/  @P0 LOP3.LUT R0, R5, 0xffff, RZ, 0xc0, !PT ;  /* 0x0000ffff05000812 */ /* 0x002fe400078ec0ff */
[----:B------:R-:W-:Y:S02]  /*2580*/  @P0 MOV R2, R4 ;  /* 0x0000000400020202 */ /* 0x000fe40000000f00 */
[----:B------:R-:W-:Y:S01]  /*2590*/  @P0 R2UR UR6, R0 ;  /* 0x00000000000602ca */ /* 0x000fe200000e0000 */
[----:B------:R-:W-:Y:S01]  /*25a0*/  VIADD R0, R3, 0x2f0 ;  /* 0x000002f003007836 */ /* 0x000fe20000000000 */
[----:B------:R-:W-:Y:S02]  /*25b0*/  @P0 SHF.R.U32.HI R4, RZ, 0x10, R5 ;  /* 0x00000010ff040819 */ /* 0x000fe40000011605 */
[----:B------:R-:W-:Y:S02]  /*25c0*/  @P0 R2UR UR8, R2 ;  /* 0x00000000020802ca */ /* 0x000fe400000e0000 */
[----:B------:R-:W-:-:S02]  /*25d0*/  PRMT R0, RZ, 0x654, R0 ;  /* 0x00000654ff007816 */ /* 0x000fc40000000000 */
[----:B------:R-:W-:Y:S02]  /*25e0*/  @P0 R2UR UR4, R4 ;  /* 0x00000000040402ca */ /* 0x000fe400000e0000 */
[----:B------:R1:W-:Y:S03]  /*25f0*/  SYNCS.ARRIVE.TRANS64.RED.A1T0 RZ, [R0+URZ], RZ ;  /* 0x000000ff00ff79a7 */ /* 0x0003e600081004ff */
[----:B------:R-:W-:-:S04]  /*2600*/  @UP1 UMOV UR37, UR6 ;  /* 0x0000000600251c82 */ /* 0x000fc80008000000 */
[----:B------:R-:W-:-:S04]  /*2610*/  @UP1 UMOV UR38, UR8 ;  /* 0x0000000800261c82 */ /* 0x000fc80008000000 */
[----:B------:R-:W-:Y:S01]  /*2620*/  @UP1 UMOV UR36, UR4 ;  /* 0x0000000400241c82 */ /* 0x000fe20008000000 */
[----:B------:R-:W-:Y:S05]  /*2630*/  BRA.U !UP0, `(.L_x_41) ;  /* 0x0000000108d47547 */ /* 0x000fea000b800000 */
[----:B------:R-:W2:Y:S01]  /*2640*/  LDCU.128 UR12, c[0x0][0xb10] ;  /* 0x00016200ff0c77ac */ /* 0x000ea20008000c00 */
[----:B------:R-:W3:Y:S01]  /*2650*/  LDCU UR25, c[0x0][0xb20] ;  /* 0x00016400ff1977ac */ /* 0x000ee20008000800 */
[----:B------:R-:W4:Y:S01]  /*2660*/  LDCU UR20, c[0x0][0xb0c] ;  /* 0x00016180ff1477ac */ /* 0x000f220008000800 */
[----:B------:R-:W1:Y:S01]  /*2670*/  LDCU.64 UR10, c[0x0][0xb28] ;  /* 0x00016500ff0a77ac */ /* 0x000e620008000a00 */
[----:B------:R-:W-:Y:S02]  /*2680*/  UISETP.NE.AND UP3, UPT, UR41, 0x1, UPT ;  /* 0x000000012900788c */ /* 0x000fe4000bf65270 */
[----:B--2---:R-:W-:Y:S02]  /*2690*/  UIMAD.WIDE.U32 UR16, UR39, UR15, URZ ;  /* 0x0000000f271072a5 */ /* 0x004fe4000f8e00ff */
[----:B------:R-:W-:Y:S02]  /*26a0*/  UIMAD.WIDE.U32 UR8, UR40, UR12, URZ ;  /* 0x0000000c280872a5 */ /* 0x000fe4000f8e00ff */
[----:B------:R-:W-:-:S02]  /*26b0*/  UISETP.NE.AND UP0, UPT, UR14, 0x1, UPT ;  /* 0x000000010e00788c */ /* 0x000fc4000bf05270 */
[----:B------:R-:W-:Y:S01]  /*26c0*/  UIMAD.WIDE.U32 UR22, UR37, UR15, URZ ;  /* 0x0000000f251672a5 */ /* 0x000fe2000f8e00ff */
[----:B------:R-:W-:Y:S02]  /*26d0*/  UMOV UR16, UR17 ;  /* 0x0000001100107c82 */ /* 0x000fe40008000000 */
[----:B------:R-:W-:Y:S01]  /*26e0*/  UMOV UR8, UR9 ;  /* 0x0000000900087c82 */ /* 0x000fe20008000000 */
[----:B---3--:R-:W-:Y:S02]  /*26f0*/  USHF.R.U32.HI UR16, URZ, UR25, UR16 ;  /* 0x00000019ff107299 */ /* 0x008fe40008011610 */
[----:B----4-:R-:W-:Y:S02]  /*2700*/  UISETP.NE.AND UP2, UPT, UR20, 0x1, UPT ;  /* 0x000000011400788c */ /* 0x010fe4000bf45270 */
[----:B------:R-:W-:Y:S02]  /*2710*/  USHF.R.U32.HI UR8, URZ, UR13, UR8 ;  /* 0x0000000dff087299 */ /* 0x000fe40008011608 */
[----:B------:R-:W-:-:S02]  /*2720*/  USEL UR6, UR39, UR16, !UP0 ;  /* 0x0000001027067287 */ /* 0x000fc4000c000000 */
[----:B------:R-:W-:Y:S02]  /*2730*/  USEL UR8, UR40, UR8, !UP2 ;  /* 0x0000000828087287 */ /* 0x000fe4000d000000 */
[----:B-1----:R-:W-:Y:S01]  /*2740*/  UIMAD.WIDE.U32 UR16, UR6, UR10, URZ ;  /* 0x0000000a061072a5 */ /* 0x002fe2000f8e00ff */
[----:B------:R-:W-:Y:S01]  /*2750*/  UMOV UR4, UR23 ;  /* 0x0000001700047c82 */ /* 0x000fe20008000000 */
[----:B------:R-:W-:Y:S02]  /*2760*/  UIMAD.WIDE.U32 UR18, UR38, UR12, URZ ;  /* 0x0000000c261272a5 */ /* 0x000fe4000f8e00ff */
[----:B------:R-:W-:-:S03]  /*2770*/  UIMAD.WIDE.U32 UR22, UR8, UR10, URZ ;  /* 0x0000000a081672a5 */ /* 0x000fc6000f8e00ff */
[----:B------:R-:W-:Y:S01]  /*2780*/  UMOV UR16, UR17 ;  /* 0x0000001100107c82 */ /* 0x000fe20008000000 */
[----:B------:R-:W-:Y:S02]  /*2790*/  USHF.R.U32.HI UR4, URZ, UR25, UR4 ;  /* 0x00000019ff047299 */ /* 0x000fe40008011604 */
[----:B------:R-:W-:Y:S01]  /*27a0*/  @UP3 USHF.R.U32.HI UR6, URZ, UR11, UR16 ;  /* 0x0000000bff063299 */ /* 0x000fe20008011610 */
[----:B------:R-:W-:Y:S01]  /*27b0*/  UMOV UR18, UR19 ;  /* 0x0000001300127c82 */ /* 0x000fe20008000000 */
[----:B------:R-:W-:Y:S01]  /*27c0*/  UMOV UR22, UR23 ;  /* 0x0000001700167c82 */ /* 0x000fe20008000000 */
[----:B------:R-:W-:Y:S02]  /*27d0*/  USHF.R.U32.HI UR13, URZ, UR13, UR18 ;  /* 0x0000000dff0d7299 */ /* 0x000fe40008011612 */
[----:B------:R-:W-:Y:S02]  /*27e0*/  USEL UR4, UR37, UR4, !UP0 ;  /* 0x0000000425047287 */ /* 0x000fe4000c000000 */
[----:B------:R-:W-:-:S02]  /*27f0*/  @UP3 USHF.R.U32.HI UR8, URZ, UR11, UR22 ;  /* 0x0000000bff083299 */ /* 0x000fc40008011616 */
[----:B------:R-:W-:Y:S02]  /*2800*/  UIMAD UR9, UR41, UR6, URZ ;  /* 0x00000006290972a4 */ /* 0x000fe4000f8e02ff */
[----:B------:R-:W-:Y:S02]  /*2810*/  USEL UR6, UR38, UR13, !UP2 ;  /* 0x0000000d26067287 */ /* 0x000fe4000d000000 */
[----:B------:R-:W-:Y:S02]  /*2820*/  UIMAD UR12, UR41, UR8, URZ ;  /* 0x00000008290c72a4 */ /* 0x000fe4000f8e02ff */
[----:B------:R-:W-:Y:S02]  /*2830*/  UISETP.GE.AND UP0, UPT, UR4, UR9, UPT ;  /* 0x000000090400728c */ /* 0x000fe4000bf06270 */
[----:B------:R-:W-:Y:S02]  /*2840*/  UIMAD.WIDE.U32 UR16, UR4, UR10, URZ ;  /* 0x0000000a041072a5 */ /* 0x000fe4000f8e00ff */
[----:B------:R-:W-:-:S02]  /*2850*/  UISETP.GE.OR UP0, UPT, UR6, UR12, UP0 ;  /* 0x0000000c0600728c */ /* 0x000fc40008706670 */
[----:B------:R-:W-:Y:S02]  /*2860*/  UIMAD.WIDE.U32 UR12, UR6, UR10, URZ ;  /* 0x0000000a060c72a5 */ /* 0x000fe4000f8e00ff */
[----:B------:R-:W-:Y:S01]  /*2870*/  UIADD3 UR15, UPT, UPT, -UR4, URZ, URZ ;  /* 0x000000ff040f7290 */ /* 0x000fe2000fffe1ff */
[----:B------:R-:W-:Y:S01]  /*2880*/  UMOV UR10, UR17 ;  /* 0x00000011000a7c82 */ /* 0x000fe20008000000 */
[----:B------:R-:W-:Y:S02]  /*2890*/  UIADD3 UR12, UPT, UPT, -UR6, URZ, URZ ;  /* 0x000000ff060c7290 */ /* 0x000fe4000fffe1ff */
[----:B------:R-:W-:-:S03]  /*28a0*/  USHF.R.U32.HI UR10, URZ, UR11, UR10 ;  /* 0x0000000bff0a7299 */ /* 0x000fc6000801160a */
[----:B------:R-:W-:Y:S01]  /*28b0*/  @!UP0 UMOV UR9, UR13 ;  /* 0x0000000d00098c82 */ /* 0x000fe20008000000 */
[----:B------:R-:W-:Y:S02]  /*28c0*/  UIMAD UR15, UR14, UR15, UR37 ;  /* 0x0000000f0e0f72a4 */ /* 0x000fe4000f8e0225 */
[----:B------:R-:W-:Y:S02]  /*28d0*/  USEL UR10, UR4, UR10, !UP3 ;  /* 0x0000000a040a7287 */ /* 0x000fe4000d800000 */
[----:B------:R-:W-:Y:S02]  /*28e0*/  @!UP0 USHF.R.U32.HI UR9, URZ, UR11, UR9 ;  /* 0x0000000bff098299 */ /* 0x000fe40008011609 */
[----:B------:R-:W-:Y:S02]  /*28f0*/  UIADD3 UR11, UPT, UPT, -UR10, URZ, URZ ;  /* 0x000000ff0a0b7290 */ /* 0x000fe4000fffe1ff */
[----:B------:R-:W-:Y:S02]  /*2900*/  @!UP0 USEL UR9, UR6, UR9, !UP3 ;  /* 0x0000000906098287 */ /* 0x000fe4000d800000 */
[----:B------:R-:W-:-:S02]  /*2910*/  UIMAD UR11, UR41, UR11, UR4 ;  /* 0x0000000b290b72a4 */ /* 0x000fc4000f8e0204 */
[----:B------:R-:W-:Y:S02]  /*2920*/  @!UP0 UIADD3 UR10, UPT, UPT, UR10, -UR9, URZ ;  /* 0x800000090a0a8290 */ /* 0x000fe4000fffe0ff */
[----:B------:R-:W-:Y:S02]  /*2930*/  @!UP0 UIMAD UR9, UR11, UR8, UR9 ;  /* 0x000000080b0982a4 */ /* 0x000fe4000f8e0209 */
[----:B------:R-:W-:Y:S02]  /*2940*/  @!UP0 UIMAD UR4, UR41, UR10, UR6 ;  /* 0x0000000a290482a4 */ /* 0x000fe4000f8e0206 */
[----:B------:R-:W-:Y:S02]  /*2950*/  UIMAD UR8, UR20, UR12, UR38 ;  /* 0x0000000c140872a4 */ /* 0x000fe4000f8e0226 */
[----:B------:R-:W-:Y:S01]  /*2960*/  UIMAD UR37, UR4, UR14, UR15 ;  /* 0x0000000e042572a4 */ /* 0x000fe2000f8e020f */
[----:B------:R-:W-:Y:S02]  /*2970*/  @!UP0 UMOV UR6, UR9 ;  /* 0x0000000900068c82 */ /* 0x000fe40008000000 */
[----:B------:R-:W-:-:S12]  /*2980*/  UIMAD UR38, UR6, UR20, UR8 ;  /* 0x00000014062672a4 */ /* 0x000fd8000f8e0208 */
.L_x_41:
[----:B------:R-:W3:Y:S02]  /*2990*/  LDCU UR4, c[0x0][0xb30] ;  /* 0x00016600ff0477ac */ /* 0x000ee40008000800 */
[----:B---3--:R-:W-:-:S09]  /*29a0*/  UISETP.NE.AND UP0, UPT, UR4, 0x1, UPT ;  /* 0x000000010400788c */ /* 0x008fd2000bf05270 */
[----:B------:R-:W-:Y:S05]  /*29b0*/  BRA.U UP0, `(.L_x_42) ;  /* 0x0000000100447547 */ /* 0x000fea000b800000 */
[----:B------:R-:W3:Y:S01]  /*29c0*/  LDCU.128 UR12, c[0x0][0xb10] ;  /* 0x00016200ff0c77ac */ /* 0x000ee20008000c00 */
[----:B------:R-:W4:Y:S01]  /*29d0*/  LDCU UR16, c[0x0][0xb0c] ;  /* 0x00016180ff1077ac */ /* 0x000f220008000800 */
[----:B------:R-:W1:Y:S01]  /*29e0*/  LDCU UR17, c[0x0][0xb20] ;  /* 0x00016400ff1177ac */ /* 0x000e620008000800 */
[----:B---3--:R-:W-:Y:S02]  /*29f0*/  UIMAD.WIDE.U32 UR10, UR38, UR12, URZ ;  /* 0x0000000c260a72a5 */ /* 0x008fe4000f8e00ff */
[----:B------:R-:W-:Y:S02]  /*2a00*/  UIMAD.WIDE.U32 UR8, UR37, UR15, URZ ;  /* 0x0000000f250872a5 */ /* 0x000fe4000f8e00ff */
[----:B----4-:R-:W-:Y:S02]  /*2a10*/  UISETP.NE.AND UP2, UPT, UR16, 0x1, UPT ;  /* 0x000000011000788c */ /* 0x010fe4000bf45270 */
[----:B------:R-:W-:Y:S01]  /*2a20*/  UISETP.NE.AND UP0, UPT, UR14, 0x1, UPT ;  /* 0x000000010e00788c */ /* 0x000fe2000bf05270 */
[----:B------:R-:W-:-:S02]  /*2a30*/  UMOV UR6, UR11 ;  /* 0x0000000b00067c82 */ /* 0x000fc40008000000 */
[----:B------:R-:W-:Y:S01]  /*2a40*/  UMOV UR4, UR9 ;  /* 0x0000000900047c82 */ /* 0x000fe20008000000 */
[----:B------:R-:W-:Y:S02]  /*2a50*/  USHF.R.U32.HI UR6, URZ, UR13, UR6 ;  /* 0x0000000dff067299 */ /* 0x000fe40008011606 */
[----:B-1----:R-:W-:Y:S02]  /*2a60*/  USHF.R.U32.HI UR4, URZ, UR17, UR4 ;  /* 0x00000011ff047299 */ /* 0x002fe40008011604 */
[----:B------:R-:W-:Y:S02]  /*2a70*/  USEL UR6, UR38, UR6, !UP2 ;  /* 0x0000000626067287 */ /* 0x000fe4000d000000 */
[----:B------:R-:W-:-:S04]  /*2a80*/  USEL UR4, UR37, UR4, !UP0 ;  /* 0x0000000425047287 */ /* 0x000fc8000c000000 */
[----:B------:R-:W-:Y:S02]  /*2a90*/  UIADD3 UR8, UPT, UPT, UR6, -UR4, URZ ;  /* 0x8000000406087290 */ /* 0x000fe4000fffe0ff */
[----:B------:R-:W-:Y:S02]  /*2aa0*/  UIADD3 UR4, UPT, UPT, -UR6, UR4, URZ ;  /* 0x0000000406047290 */ /* 0x000fe4000fffe1ff */
[----:B------:R-:W-:Y:S02]  /*2ab0*/  UIMAD UR37, UR8, UR14, UR37 ;  /* 0x0000000e082572a4 */ /* 0x000fe4000f8e0225 */
[----:B------:R-:W-:-:S12]  /*2ac0*/  UIMAD UR38, UR4, UR16, UR38 ;  /* 0x00000010042672a4 */ /* 0x000fd8000f8e0226 */
.L_x_42:
[----:B------:R-:W-:Y:S01]  /*2ad0*/  VIADD R11, R11, 0x1 ;  /* 0x000000010b0b7836 */ /* 0x000fe20000000000 */
[----:B------:R-:W-:Y:S01]  /*2ae0*/  R2UR UR4, R29 ;  /* 0x000000001d0472ca */ /* 0x000fe200000e0000 */
[----:B------:R-:W-:Y:S01]  /*2af0*/  UIADD3 UR48, UPT, UPT, UR37, UR63, URZ ;  /* 0x0000003f25307290 */ /* 0x000fe2000fffe0ff */
[----:B------:R-:W-:Y:S02]  /*2b00*/  PLOP3.LUT P1, PT, PT, PT, PT, 0x80, 0x8 ;  /* 0x000000000008781c */ /* 0x000fe40003f2f070 */
[----:B------:R-:W-:-:S04]  /*2b10*/  ISETP.NE.AND P0, PT, R11, 0x2, PT ;  /* 0x000000020b00780c */ /* 0x000fc80003f05270 */
[----:B------:R-:W-:Y:S02]  /*2b20*/  SEL R3, RZ, 0x1, P0 ;  /* 0x00000001ff037807 */ /* 0x000fe40000000000 */
[----:B------:R-:W-:Y:S02]  /*2b30*/  SEL R11, R11, RZ, P0 ;  /* 0x000000ff0b0b7207 */ /* 0x000fe40000000000 */
[----:B------:R-:W-:Y:S01]  /*2b40*/  LOP3.LUT R10, R10, R3, RZ, 0x3c, !PT ;  /* 0x000000030a0a7212 */ /* 0x000fe200078e3cff */
[----:B------:R-:W-:Y:S01]  /*2b50*/  UIADD3 UR49, UPT, UPT, UR38, UR4, URZ ;  /* 0x0000000426317290 */ /* 0x000fe2000fffe0ff */
[----:B------:R-:W-:Y:S11]  /*2b60*/  BRA.U UP1, `(.L_x_43) ;  /* 0xfffffff101587547 */ /* 0x000ff6000b83ffff */
[----:B------:R-:W-:Y:S01]  /*2b70*/  UIADD3 UR7, UPT, UPT, UR7, 0x160, URZ ;  /* 0x0000016007077890 */ /* 0x000fe2000fffe0ff */
[----:B------:R-:W-:-:S03]  /*2b80*/  SHF.L.U32 R3, R12, 0x1f, RZ ;  /* 0x0000001f0c037819 */ /* 0x000fc600000006ff */
[----:B------:R-:W-:-:S09]  /*2b90*/  ULEA UR4, UR5, UR7, 0x3 ;  /* 0x0000000705047291 */ /* 0x000fd2000f8e18ff */
[----:B------:R-:W3:Y:S02]  /*2ba0*/  SYNCS.PHASECHK.TRANS64.TRYWAIT P0, [UR4], R3 ;  /* 0x00000003ff0075a7 */ /* 0x000ee40008001104 */
[----:B---3--:R-:W-:Y:S05]  /*2bb0*/  @!P0 BRA `(.L_x_44) ;  /* 0x0000004c00f88947 */ /* 0x008fea0003800000 */
.L_x_143:
[----:B------:R-:W-:-:S04]  /*2bc0*/  UIADD3 UR4, UPT, UPT, UR5, 0x1, URZ ;  /* 0x0000000105047890 */ /* 0x000fc8000fffe0ff */
[----:B------:R-:W-:-:S04]  /*2bd0*/  UISETP.NE.AND UP0, UPT, UR4, 0x2c, UPT ;  /* 0x0000002c0400788c */ /* 0x000fc8000bf05270 */
[----:B------:R-:W-:Y:S02]  /*2be0*/  USEL UR6, URZ, 0x1, UP0 ;  /* 0x00000001ff067887 */ /* 0x000fe40008000000 */
[----:B------:R-:W-:-:S04]  /*2bf0*/  USEL UR4, UR4, URZ, UP0 ;  /* 0x000000ff04047287 */ /* 0x000fc80008000000 */
[----:B------:R-:W-:Y:S01]  /*2c00*/  ULEA UR5, UR4, UR7, 0x3 ;  /* 0x0000000704057291 */ /* 0x000fe2000f8e18ff */
[----:B------:R-:W-:-:S04]  /*2c10*/  LOP3.LUT R2, R12, UR6, RZ, 0x3c, !PT ;  /* 0x000000060c027c12 */ /* 0x000fc8000f8e3cff */
[----:B-1----:R-:W-:-:S04]  /*2c20*/  SHF.L.U32 R3, R2, 0x1f, RZ ;  /* 0x0000001f02037819 */ /* 0x002fc800000006ff */
[----:B------:R-:W1:Y:S02]  /*2c30*/  SYNCS.PHASECHK.TRANS64.TRYWAIT P0, [UR5], R3 ;  /* 0x00000003ff0075a7 */ /* 0x000e640008001105 */
[----:B-1----:R-:W-:Y:S05]  /*2c40*/  @!P0 BRA `(.L_x_45) ;  /* 0x0000004c00ec8947 */ /* 0x002fea0003800000 */
.L_x_145:
        /* <DEDUP_REMOVED lines=9> */
.L_x_147:
        /* <DEDUP_REMOVED lines=9> */
.L_x_149:
        /* <DEDUP_REMOVED lines=9> */
.L_x_151:
        /* <DEDUP_REMOVED lines=9> */
.L_x_153:
        /* <DEDUP_REMOVED lines=9> */
.L_x_155:
        /* <DEDUP_REMOVED lines=9> */
.L_x_157:
        /* <DEDUP_REMOVED lines=9> */
.L_x_159:
        /* <DEDUP_REMOVED lines=9> */
.L_x_161:
        /* <DEDUP_REMOVED lines=9> */
.L_x_163:
        /* <DEDUP_REMOVED lines=9> */
.L_x_165:
        /* <DEDUP_REMOVED lines=9> */
.L_x_167:
        /* <DEDUP_REMOVED lines=9> */
.L_x_169:
        /* <DEDUP_REMOVED lines=9> */
.L_x_171:
        /* <DEDUP_REMOVED lines=9> */
.L_x_173:
        /* <DEDUP_REMOVED lines=9> */
.L_x_175:
        /* <DEDUP_REMOVED lines=9> */
.L_x_177:
        /* <DEDUP_REMOVED lines=9> */
.L_x_179:
        /* <DEDUP_REMOVED lines=9> */
.L_x_181:
        /* <DEDUP_REMOVED lines=9> */
.L_x_183:
        /* <DEDUP_REMOVED lines=9> */
.L_x_185:
        /* <DEDUP_REMOVED lines=9> */
.L_x_187:
        /* <DEDUP_REMOVED lines=9> */
.L_x_189:
        /* <DEDUP_REMOVED lines=9> */
.L_x_191:
        /* <DEDUP_REMOVED lines=9> */
.L_x_193:
        /* <DEDUP_REMOVED lines=9> */
.L_x_195:
        /* <DEDUP_REMOVED lines=9> */
.L_x_197:
        /* <DEDUP_REMOVED lines=9> */
.L_x_199:
        /* <DEDUP_REMOVED lines=9> */
.L_x_201:
        /* <DEDUP_REMOVED lines=9> */
.L_x_203:
        /* <DEDUP_REMOVED lines=9> */
.L_x_205:
        /* <DEDUP_REMOVED lines=9> */
.L_x_207:
        /* <DEDUP_REMOVED lines=9> */
.L_x_209:
        /* <DEDUP_REMOVED lines=9> */
.L_x_211:
        /* <DEDUP_REMOVED lines=9> */
.L_x_213:
        /* <DEDUP_REMOVED lines=9> */
.L_x_215:
        /* <DEDUP_REMOVED lines=9> */
.L_x_217:
        /* <DEDUP_REMOVED lines=9> */
.L_x_219:
        /* <DEDUP_REMOVED lines=9> */
.L_x_221:
        /* <DEDUP_REMOVED lines=9> */
.L_x_223:
        /* <DEDUP_REMOVED lines=9> */
.L_x_225:
        /* <DEDUP_REMOVED lines=9> */
.L_x_227:
[----:B------:R-:W-:-:S04]  /*4360*/  UIADD3 UR4, UPT, UPT, UR4, 0x1, URZ ;  /* 0x0000000104047890 */ /* 0x000fc8000fffe0ff */
[----:B------:R-:W-:-:S04]  /*4370*/  UISETP.NE.AND UP0, UPT, UR4, 0x2c, UPT ;  /* 0x0000002c0400788c */ /* 0x000fc8000bf05270 */
[----:B------:R-:W-:Y:S02]  /*4380*/  USEL UR5, URZ, 0x1, UP0 ;  /* 0x00000001ff057887 */ /* 0x000fe40008000000 */
[----:B------:R-:W-:-:S04]  /*4390*/  USEL UR4, UR4, URZ, UP0 ;  /* 0x000000ff04047287 */ /* 0x000fc80008000000 */
[----:B------:R-:W-:Y:S01]  /*43a0*/  ULEA UR4, UR4, UR7, 0x3 ;  /* 0x0000000704047291 */ /* 0x000fe2000f8e18ff */
[----:B-1----:R-:W-:-:S04]  /*43b0*/  LOP3.LUT R3, R2, UR5, RZ, 0x3c, !PT ;  /* 0x0000000502037c12 */ /* 0x002fc8000f8e3cff */
[----:B------:R-:W-:Y:S01]  /*43c0*/  SHF.L.U32 R3, R3, 0x1f, RZ ;  /* 0x0000001f03037819 */ /* 0x000fe200000006ff */
[----:B------:R-:W-:-:S07]  /*43d0*/  IMAD.U32 R0, RZ, RZ, UR4 ;  /* 0x00000004ff007e24 */ /* 0x000fce000f8e00ff */
.L_x_87:
[----:B-1----:R1:W3:Y:S02]  /*43e0*/  SYNCS.PHASECHK.TRANS64.TRYWAIT P0, [R0+URZ], R3 ;  /* 0x00000003000075a7 */ /* 0x0022e400080011ff */
[----:B---3--:R-:W-:Y:S05]  /*43f0*/  @!P0 NANOSLEEP.SYNCS 0x989680 ;  /* 0x009896800000895d */ /* 0x008fea0003900000 */
[----:B------:R-:W3:Y:S02]  /*4400*/  @!P0 SYNCS.PHASECHK.TRANS64 P0, [R0+URZ], R3 ;  /* 0x00000003000085a7 */ /* 0x000ee400080010ff */
[----:B--23--:R-:W-:Y:S05]  /*4410*/  @P0 EXIT ;  /* 0x000000000000094d */ /* 0x00cfea0003800000 */
[----:B------:R-:W-:Y:S05]  /*4420*/  BRA `(.L_x_87) ;  /* 0xfffffffc00ec7947 */ /* 0x000fea000383ffff */
.L_x_23:
[----:B------:R-:W2:Y:S02]  /*4430*/  S2UR UR4, SR_CgaCtaId ;  /* 0x00000000000479c3 */ /* 0x000ea40000008800 */
[----:B--2---:R-:W-:-:S04]  /*4440*/  UISETP.NE.AND UP0, UPT, UR4, URZ, UPT ;  /* 0x000000ff0400728c */ /* 0x004fc8000bf05270 */
[----:B------:R-:W-:-:S09]  /*4450*/  UISETP.NE.OR UP0, UPT, UR18, 0x1, UP0 ;  /* 0x000000011200788c */ /* 0x000fd20008705670 */
[----:B------:R-:W-:Y:S05]  /*4460*/  BRA.U UP0, `(.L_x_88) ;  /* 0x00000005004c7547 */ /* 0x000fea000b800000 */
[----:B------:R-:W2:Y:S01]  /*4470*/  S2UR UR5, SR_CgaCtaId ;  /* 0x00000000000579c3 */ /* 0x000ea20000008800 */
[----:B------:R-:W-:Y:S01]  /*4480*/  UMOV UR4, 0x400 ;  /* 0x0000040000047882 */ /* 0x000fe20000000000 */
[----:B------:R-:W-:Y:S01]  /*4490*/  ISETP.GE.U32.AND P2, PT, R0, 0x2, PT ;  /* 0x000000020000780c */ /* 0x000fe20003f46070 */
[----:B------:R-:W-:Y:S01]  /*44a0*/  IMAD.MOV.U32 R12, RZ, RZ, 0x1 ;  /* 0x00000001ff0c7424 */ /* 0x000fe200078e00ff */
[----:B------:R-:W-:Y:S02]  /*44b0*/  CS2R R10, SRZ ;  /* 0x00000000000a7805 */ /* 0x000fe4000001ff00 */
[----:B------:R-:W-:Y:S01]  /*44c0*/  CS2R R8, SRZ ;  /* 0x0000000000087805 */ /* 0x000fe2000001ff00 */
[----:B--2---:R-:W-:-:S03]  /*44d0*/  ULEA UR6, UR5, UR4, 0x18 ;  /* 0x0000000405067291 */ /* 0x004fc6000f8ec0ff */
[----:B------:R-:W-:-:S09]  /*44e0*/  UMOV UR5, URZ ;  /* 0x000000ff00057c82 */ /* 0x000fd20008000000 */
.L_x_92:
[----:B------:R-:W-:Y:S02]  /*44f0*/  LEA R2, R8, UR6, 0x3 ;  /* 0x0000000608027c11 */ /* 0x000fe4000f8e18ff */
[----:B------:R-:W-:-:S03]  /*4500*/  SHF.L.U32 R5, R9, 0x1f, RZ ;  /* 0x0000001f09057819 */ /* 0x000fc600000006ff */
[----:B------:R-:W-:Y:S01]  /*4510*/  VIADD R4, R2, 0x350 ;  /* 0x0000035002047836 */ /* 0x000fe20000000000 */
[----:B------:R-:W2:Y:S02]  /*4520*/  SYNCS.PHASECHK.TRANS64.TRYWAIT P0, [R2+URZ+0x340], R5 ;  /* 0x00034005020075a7 */ /* 0x000ea400080011ff */
[----:B--2---:R-:W-:Y:S05]  /*4530*/  @!P0 BRA `(.L_x_89) ;  /* 0x0000004400a08947 */ /* 0x004fea0003800000 */
.L_x_228:
[----:B------:R-:W-:Y:S01]  /*4540*/  ULEA UR4, UR5, UR6, 0x3 ;  /* 0x0000000605047291 */ /* 0x000fe2000f8e18ff */
[----:B------:R-:W-:Y:S02]  /*4550*/  PRMT R4, RZ, 0x654, R4 ;  /* 0x00000654ff047816 */ /* 0x000fe40000000004 */
[----:B--2---:R-:W-:Y:S01]  /*4560*/  SHF.L.U32 R5, R12, 0x1f, RZ ;  /* 0x0000001f0c057819 */ /* 0x004fe200000006ff */
[----:B------:R-:W-:Y:S01]  /*4570*/  UIADD3 UR7, UPT, UPT, UR4, 0x2e0, URZ ;  /* 0x000002e004077890 */ /* 0x000fe2000fffe0ff */
[----:B------:R2:W-:Y:S05]  /*4580*/  SYNCS.ARRIVE.TRANS64.RED.A1T0 RZ, [R4+URZ], RZ ;  /* 0x000000ff04ff79a7 */ /* 0x0005ea00081004ff */
[----:B------:R-:W-:Y:S01]  /*4590*/  IMAD.U32 R7, RZ, RZ, UR7 ;  /* 0x00000007ff077e24 */ /* 0x000fe2000f8e00ff */
[----:B------:R-:W3:Y:S04]  /*45a0*/  SYNCS.PHASECHK.TRANS64.TRYWAIT P0, [UR4+0x2f0], R5 ;  /* 0x0002f005ff0075a7 */ /* 0x000ee80008001104 */
[----:B------:R-:W-:Y:S01]  /*45b0*/  PRMT R6, R0, 0x654, R7 ;  /* 0x0000065400067816 */ /* 0x000fe20000000007 */
[----:B--2---:R-:W-:Y:S01]  /*45c0*/  @!P2 IMAD.MOV.U32 R4, RZ, RZ, 0x10 ;  /* 0x00000010ff04a424 */ /* 0x004fe200078e00ff */
[----:B---3--:R-:W-:Y:S06]  /*45d0*/  @!P0 BRA `(.L_x_90) ;  /* 0x00000044008c8947 */ /* 0x008fec0003800000 */
.L_x_230:
[----:B------:R-:W-:Y:S01]  /*45e0*/  ULEA UR8, UR5, UR6, 0x4 ;  /* 0x0000000605087291 */ /* 0x000fe2000f8e20ff */
[----:B------:R-:W-:Y:S01]  /*45f0*/  SEL R3, R6, R3, !P2 ;  /* 0x0000000306037207 */ /* 0x000fe20005000000 */
[----:B------:R-:W-:Y:S01]  /*4600*/  UIADD3 UR9, UPT, UPT, UR4, 0x2e0, URZ ;  /* 0x000002e004097890 */ /* 0x000fe2000fffe0ff */
[----:B--2---:R-:W-:Y:S01]  /*4610*/  LEA R2, R11, UR6, 0x3 ;  /* 0x000000060b027c11 */ /* 0x004fe2000f8e18ff */
[----:B------:R-:W-:Y:S01]  /*4620*/  UIADD3 UR8, UPT, UPT, UR8, 0x370, URZ ;  /* 0x0000037008087890 */ /* 0x000fe2000fffe0ff */
[----:B------:R-:W-:Y:S01]  /*4630*/  SHF.L.U32 R5, R10, 0x1f, RZ ;  /* 0x0000001f0a057819 */ /* 0x000fe200000006ff */
[----:B------:R2:W-:Y:S01]  /*4640*/  @!P2 SYNCS.ARRIVE.TRANS64.RED RZ, [R3+URZ], R4 ;  /* 0x0000000403ffa9a7 */ /* 0x0005e200080004ff */
[----:B------:R-:W-:Y:S01]  /*4650*/  UIADD3 UR4, UPT, UPT, UR5, 0x1, URZ ;  /* 0x0000000105047890 */ /* 0x000fe2000fffe0ff */
[----:B------:R-:W-:-:S03]  /*4660*/  VIADD R8, R8, 0x1 ;  /* 0x0000000108087836 */ /* 0x000fc60000000000 */
[----:B------:R-:W-:Y:S02]  /*4670*/  UISETP.NE.AND UP0, UPT, UR4, 0x2, UPT ;  /* 0x000000020400788c */ /* 0x000fe4000bf05270 */
[----:B------:R-:W-:Y:S06]  /*4680*/  UGETNEXTWORKID.BROADCAST [UR8], [UR9] ;  /* 0x00000000080073ca */ /* 0x000fec0008000100 */
[----:B------:R-:W-:Y:S01]  /*4690*/  USEL UR7, URZ, 0x1, UP0 ;  /* 0x00000001ff077887 */ /* 0x000fe20008000000 */
[----:B------:R-:W-:Y:S01]  /*46a0*/  ISETP.NE.AND P0, PT, R8, 0x2, PT ;  /* 0x000000020800780c */ /* 0x000fe20003f05270 */
[----:B------:R-:W-:Y:S01]  /*46b0*/  USEL UR5, UR4, URZ, UP0 ;  /* 0x000000ff04057287 */ /* 0x000fe20008000000 */
[----:B------:R-:W3:Y:S03]  /*46c0*/  SYNCS.PHASECHK.TRANS64.TRYWAIT P1, [R2+URZ+0x2e0], R5 ;  /* 0x0002e005020075a7 */ /* 0x000ee600080211ff */
[----:B------:R-:W-:Y:S01]  /*46d0*/  LOP3.LUT R12, R12, UR7, RZ, 0x3c, !PT ;  /* 0x000000070c0c7c12 */ /* 0x000fe2000f8e3cff */
[----:B--23--:R-:W-:Y:S07]  /*46e0*/  @!P1 BRA `(.L_x_91) ;  /* 0x0000004400609947 */ /* 0x00cfee0003800000 */
.L_x_231:
[C---:B------:R-:W-:Y:S01]  /*46f0*/  LEA R4, R11.reuse, UR6, 0x4 ;  /* 0x000000060b047c11 */ /* 0x040fe2000f8e20ff */
[----:B--2---:R-:W-:Y:S01]  /*4700*/  VIADD R2, R2, 0x2f0 ;  /* 0x000002f002027836 */ /* 0x004fe20000000000 */
[----:B------:R-:W-:Y:S01]  /*4710*/  SEL R8, R8, RZ, P0 ;  /* 0x000000ff08087207 */ /* 0x000fe20000000000 */
[----:B------:R-:W-:-:S03]  /*4720*/  VIADD R11, R11, 0x1 ;  /* 0x000000010b0b7836 */ /* 0x000fc60000000000 */
[----:B------:R-:W2:Y:S01]  /*4730*/  LDS.128 R4, [R4+0x370] ;  /* 0x0003700004047984 */ /* 0x000ea20000000c00 */
[----:B------:R-:W-:Y:S02]  /*4740*/  PRMT R2, RZ, 0x654, R2 ;  /* 0x00000654ff027816 */ /* 0x000fe40000000002 */
[C---:B------:R-:W-:Y:S01]  /*4750*/  ISETP.NE.AND P1, PT, R11.reuse, 0x2, PT ;  /* 0x000000020b00780c */ /* 0x040fe20003f25270 */
[----:B------:R-:W-:Y:S01]  /*4760*/  @!PT LDS RZ, [RZ] ;  /* 0x00000000fffff984 */ /* 0x000fe20000000800 */
[----:B------:R-:W-:Y:S01]  /*4770*/  @!PT LDS RZ, [RZ] ;  /* 0x00000000fffff984 */ /* 0x000fe20000000800 */
[----:B------:R-:W-:Y:S01]  /*4780*/  @!PT LDS RZ, [RZ] ;  /* 0x00000000fffff984 */ /* 0x000fe20000000800 */
[----:B------:R-:W-:Y:S01]  /*4790*/  @!PT LDS RZ, [RZ] ;  /* 0x00000000fffff984 */ /* 0x000fe20000000800 */
[----:B------:R3:W-:Y:S06]  /*47a0*/  MEMBAR.ALL.CTA ;  /* 0x0000000000007992 */ /* 0x0007ec0000008000 */
[----:B---3--:R-:W3:Y:S01]  /*47b0*/  FENCE.VIEW.ASYNC.S ;  /* 0x00000000000073c6 */ /* 0x008ee20000000000 */
[----:B------:R-:W-:Y:S01]  /*47c0*/  SEL R11, R11, RZ, P1 ;  /* 0x000000ff0b0b7207 */ /* 0x000fe20000800000 */
[----:B---3--:R3:W-:Y:S01]  /*47d0*/  SYNCS.ARRIVE.TRANS64.RED.A1T0 RZ, [R2+URZ], RZ ;  /* 0x000000ff02ff79a7 */ /* 0x0087e200081004ff */
[----:B--2---:R-:W-:-:S02]  /*47e0*/  LOP3.LUT P3, RZ, R6, 0x1, RZ, 0xc0, !PT ;  /* 0x0000000106ff7812 */ /* 0x004fc4000786c0ff */
[----:B------:R-:W-:-:S04]  /*47f0*/  SEL R5, RZ, 0x1, P1 ;  /* 0x00000001ff057807 */ /* 0x000fc80000800000 */
[----:B------:R-:W-:Y:S02]  /*4800*/  LOP3.LUT R10, R10, R5, RZ, 0x3c, !PT ;  /* 0x000000050a0a7212 */ /* 0x000fe400078e3cff */
[----:B---3--:R-:W-:-:S04]  /*4810*/  SEL R2, RZ, 0x1, P0 ;  /* 0x00000001ff027807 */ /* 0x008fc80000000000 */
[----:B------:R-:W-:Y:S01]  /*4820*/  LOP3.LUT R9, R9, R2, RZ, 0x3c, !PT ;  /* 0x0000000209097212 */ /* 0x000fe200078e3cff */
[----:B------:R-:W-:Y:S06]  /*4830*/  @P3 BRA `(.L_x_92) ;  /* 0xfffffffc002c3947 */ /* 0x000fec000383ffff */
[----:B------:R-:W-:Y:S01]  /*4840*/  ULEA UR4, UR5, UR6, 0x3 ;  /* 0x0000000605047291 */ /* 0x000fe2000f8e18ff */
[----:B------:R-:W-:-:S08]  /*4850*/  SHF.L.U32 R3, R12, 0x1f, RZ ;  /* 0x0000001f0c037819 */ /* 0x000fd000000006ff */
[----:B------:R-:W2:Y:S02]  /*4860*/  SYNCS.PHASECHK.TRANS64 P0, [UR4+0x2f0], R3 ;  /* 0x0002f003ff0075a7 */ /* 0x000ea40008001004 */
[----:B--2---:R-:W-:Y:S05]  /*4870*/  @P0 BRA `(.L_x_93) ;  /* 0x0000000000080947 */ /* 0x004fea0003800000 */
[----:B------:R-:W2:Y:S02]  /*4880*/  SYNCS.PHASECHK.TRANS64.TRYWAIT P0, [UR4+0x2f0], R3 ;  /* 0x0002f003ff0075a7 */ /* 0x000ea40008001104 */
[----:B--2---:R-:W-:Y:S05]  /*4890*/  @!P0 BRA `(.L_x_94) ;  /* 0x0000004400088947 */ /* 0x004fea0003800000 */
.L_x_93:
[----:B------:R-:W-:-:S04]  /*48a0*/  UIADD3 UR7, UPT, UPT, UR5, 0x1, URZ ;  /* 0x0000000105077890 */ /* 0x000fc8000fffe0ff */
[----:B------:R-:W-:-:S04]  /*48b0*/  UISETP.NE.AND UP0, UPT, UR7, 0x2, UPT ;  /* 0x000000020700788c */ /* 0x000fc8000bf05270 */
[----:B------:R-:W-:Y:S02]  /*48c0*/  USEL UR8, URZ, 0x1, UP0 ;  /* 0x00000001ff087887 */ /* 0x000fe40008000000 */
[----:B------:R-:W-:-:S04]  /*48d0*/  USEL UR7, UR7, URZ, UP0 ;  /* 0x000000ff07077287 */ /* 0x000fc80008000000 */
[----:B------:R-:W-:Y:S01]  /*48e0*/  ULEA UR7, UR7, UR6, 0x3 ;  /* 0x0000000607077291 */ /* 0x000fe2000f8e18ff */
[----:B--2---:R-:W-:-:S04]  /*48f0*/  LOP3.LUT R3, R12, UR8, RZ, 0x3c, !PT ;  /* 0x000000080c037c12 */ /* 0x004fc8000f8e3cff */
[----:B------:R-:W-:-:S04]  /*4900*/  SHF.L.U32 R0, R3, 0x1f, RZ ;  /* 0x0000001f03007819 */ /* 0x000fc800000006ff */
[----:B------:R-:W2:Y:S02]  /*4910*/  SYNCS.PHASECHK.TRANS64 P0, [UR7+0x2f0], R0 ;  /* 0x0002f000ff0075a7 */ /* 0x000ea40008001007 */
[----:B-12---:R-:W-:Y:S05]  /*4920*/  @P0 EXIT ;  /* 0x000000000000094d */ /* 0x006fea0003800000 */
[----:B------:R-:W-:Y:S02]  /*4930*/  SHF.L.U32 R3, R3, 0x1f, RZ ;  /* 0x0000001f03037819 */ /* 0x000fe400000006ff */
[----:B------:R-:W-:-:S07]  /*4940*/  MOV R0, UR7 ;  /* 0x0000000700007c02 */ /* 0x000fce0008000f00 */
.L_x_95:
[----:B-1----:R1:W2:Y:S02]  /*4950*/  SYNCS.PHASECHK.TRANS64.TRYWAIT P0, [R0+URZ+0x2f0], R3 ;  /* 0x0002f003000075a7 */ /* 0x0022a400080011ff */
[----:B--2---:R-:W-:Y:S05]  /*4960*/  @!P0 NANOSLEEP.SYNCS 0x989680 ;  /* 0x009896800000895d */ /* 0x004fea0003900000 */
[----:B------:R-:W2:Y:S02]  /*4970*/  @!P0 SYNCS.PHASECHK.TRANS64 P0, [R0+URZ+0x2f0], R3 ;  /* 0x0002f003000085a7 */ /* 0x000ea400080010ff */
[----:B--2---:R-:W-:Y:S05]  /*4980*/  @P0 EXIT ;  /* 0x000000000000094d */ /* 0x004fea0003800000 */
[----:B------:R-:W-:Y:S05]  /*4990*/  BRA `(.L_x_95) ;  /* 0xfffffffc00ec7947 */ /* 0x000fea000383ffff */
.L_x_88:
[----:B------:R-:W-:Y:S05]  /*49a0*/  BRA.U UP5, `(.L_x_96) ;  /* 0x0000000d05a07547 */ /* 0x000fea000b800000 */
[----:B------:R-:W2:Y:S01]  /*49b0*/  S2UR UR7, SR_CgaCtaId ;  /* 0x00000000000779c3 */ /* 0x000ea20000008800 */
[----:B------:R-:W-:Y:S01]  /*49c0*/  UMOV UR4, 0x40 ;  /* 0x0000004000047882 */ /* 0x000fe20000000000 */
[----:B------:R-:W-:Y:S01]  /*49d0*/  NOP ;  /* 0x0000000000007918 */ /* 0x000fe20000000000 */
[----:B------:R-:W-:Y:S01]  /*49e0*/  UMOV UR6, 0x400 ;  /* 0x0000040000067882 */ /* 0x000fe20000000000 */
[----:B--2---:R-:W-:Y:S02]  /*49f0*/  ULEA UR5, UR7, UR4, 0x18 ;  /* 0x0000000407057291 */ /* 0x004fe4000f8ec0ff */
[----:B------:R-:W-:-:S07]  /*4a00*/  ULEA UR6, UR7, UR6, 0x18 ;  /* 0x0000000607067291 */ /* 0x000fce000f8ec0ff */
[----:B------:R-:W2:Y:S02]  /*4a10*/  LDS.U8 R0, [UR5+0x1c] ;  /* 0x00001c05ff007984 */ /* 0x000ea40008000000 */
[----:B--2---:R-:W-:-:S13]  /*4a20*/  ISETP.NE.AND P0, PT, R0, RZ, PT ;  /* 0x000000ff0000720c */ /* 0x004fda0003f05270 */
[----:B------:R-:W-:Y:S05]  /*4a30*/  @P0 BRA `(.L_x_97) ;  /* 0x0000000000580947 */ /* 0x000fea0003800000 */
[----:B------:R-:W-:-:S13]  /*4a40*/  ELECT P0, URZ, PT ;  /* 0x0000000000ff782f */ /* 0x000fda0003800000 */
[----:B------:R-:W-:Y:S05]  /*4a50*/  @!P0 BRA `(.L_x_98) ;  /* 0x0000000000608947 */ /* 0x000fea0003800000 */
[----:B------:R-:W-:Y:S01]  /*4a60*/  UMOV UR4, 0x10 ;  /* 0x0000001000047882 */ /* 0x000fe20000000000 */
[----:B------:R-:W-:Y:S01]  /*4a70*/  HFMA2 R0, -RZ, RZ, 0, 5.9604644775390625e-08 ;  /* 0x00000001ff007431 */ /* 0x000fe200000001ff */
[----:B------:R-:W-:-:S03]  /*4a80*/  MOV R3, 0xffff ;  /* 0x0000ffff00037802 */ /* 0x000fc60000000f00 */
[----:B------:R-:W-:Y:S04]  /*4a90*/  DEPBAR.LE SB2, 0x36 ;  /* 0x0000ad800000791a */ /* 0x000fe80000000000 */
[----:B------:R-:W2:Y:S02]  /*4aa0*/  UTCATOMSWS.FIND_AND_SET.ALIGN UP0, UR4, UR4 ;  /* 0x00000004000475e3 */ /* 0x000ea40008000800 */
[----:B--2---:R-:W-:Y:S01]  /*4ab0*/  MOV R4, UR4 ;  /* 0x0000000400047c02 */ /* 0x004fe20008000f00 */
[----:B------:R-:W-:Y:S06]  /*4ac0*/  BRA.U UP0, `(.L_x_99) ;  /* 0x0000000100187547 */ /* 0x000fec000b800000 */
.L_x_100:
[----:B------:R-:W-:Y:S05]  /*4ad0*/  NANOSLEEP 0x64 ;  /* 0x000000640000795d */ /* 0x000fea0003800000 */
[----:B------:R-:W-:-:S05]  /*4ae0*/  UMOV UR4, 0x10 ;  /* 0x0000001000047882 */ /* 0x000fca0000000000 */
[----:B------:R-:W-:Y:S04]  /*4af0*/  DEPBAR.LE SB2, 0x36 ;  /* 0x0000ad800000791a */ /* 0x000fe80000000000 */
[----:B------:R-:W2:Y:S02]  /*4b00*/  UTCATOMSWS.FIND_AND_SET.ALIGN UP0, UR4, UR4 ;  /* 0x00000004000475e3 */ /* 0x000ea40008000800 */
[----:B--2---:R-:W-:Y:S01]  /*4b10*/  MOV R4, UR4 ;  /* 0x0000000400047c02 */ /* 0x004fe20008000f00 */
[----:B------:R-:W-:Y:S05]  /*4b20*/  BRA.U !UP0, `(.L_x_100) ;  /* 0xfffffffd08e87547 */ /* 0x000fea000b83ffff */
.L_x_99:
[-C--:B------:R-:W-:Y:S02]  /*4b30*/  SHF.L.U32 R3, R3, R4.reuse, RZ ;  /* 0x0000000403037219 */ /* 0x080fe400000006ff */
[----:B------:R-:W-:Y:S01]  /*4b40*/  SHF.L.U32 R0, R0, R4, RZ ;  /* 0x0000000400007219 */ /* 0x000fe200000006ff */
[----:B------:R-:W-:Y:S02]  /*4b50*/  IMAD.SHL.U32 R4, R4, 0x20, RZ ;  /* 0x0000002004047824 */ /* 0x000fe400078e00ff */
[----:B------:R2:W-:Y:S04]  /*4b60*/  ATOMS.OR RZ, [UR5+0x14], R3 ;  /* 0x00001403ffff798c */ /* 0x0005e8000b000005 */
[----:B------:R2:W-:Y:S04]  /*4b70*/  ATOMS.OR RZ, [UR5+0x18], R0 ;  /* 0x00001800ffff798c */ /* 0x0005e8000b000005 */
[----:B------:R2:W-:Y:S01]  /*4b80*/  STS [UR6+0x390], R4 ;  /* 0x00039004ff007988 */ /* 0x0005e20008000806 */
[----:B------:R-:W-:Y:S05]  /*4b90*/  BRA `(.L_x_98) ;  /* 0x0000000000107947 */ /* 0x000fea0003800000 */
.L_x_97:
[----:B------:R-:W-:Y:S02]  /*4ba0*/  MOV R0, 0xffffffff ;  /* 0xffffffff00007802 */ /* 0x000fe40000000f00 */
[----:B------:R-:W-:-:S03]  /*4bb0*/  MOV R4, 0x4be0 ;  /* 0x00004be000047802 */ /* 0x000fc60000000f00 */
[----:B------:R2:W-:Y:S04]  /*4bc0*/  STS [UR6+0x390], R0 ;  /* 0x00039000ff007988 */ /* 0x0005e80008000806 */
[----:B-12--5:R-:W-:Y:S05]  /*4bd0*/  CALL.REL.NOINC `($__internal_1_$__cuda_sm10x_tcgen05_guardrail_trap_phase_invalid_during_alloc) ;  /* 0x0000004400887944 */ /* 0x026fea0003c00000 */
.L_x_98:
[----:B------:R-:W-:Y:S05]  /*4be0*/  WARPSYNC.ALL ;  /* 0x0000000000007948 */ /* 0x000fea0003800000 */
[----:B------:R-:W3:Y:S01]  /*4bf0*/  S2UR UR4, SR_CgaCtaId ;  /* 0x00000000000479c3 */ /* 0x000ee20000008800 */
[----:B------:R-:W-:Y:S01]  /*4c00*/  UMOV UR17, 0x400 ;  /* 0x0000040000117882 */ /* 0x000fe20000000000 */
[----:B------:R-:W-:-:S06]  /*4c10*/  NOP ;  /* 0x0000000000007918 */ /* 0x000fcc0000000000 */
[----:B------:R-:W-:Y:S06]  /*4c20*/  BAR.ARV 0x6, 0xa0 ;  /* 0x0182800000007b1d */ /* 0x000fec0000002000 */
[----:B------:R-:W4:Y:S01]  /*4c30*/  LDCU UR5, c[0x0][0x38c] ;  /* 0x00007180ff0577ac */ /* 0x000f220008000800 */
[----:B------:R-:W-:Y:S01]  /*4c40*/  LOP3.LUT R2, R2, 0xffff, RZ, 0xc0, !PT ;  /* 0x0000ffff02027812 */ /* 0x000fe200078ec0ff */
[----:B------:R-:W-:Y:S01]  /*4c50*/  IMAD.MOV.U32 R11, RZ, RZ, 0x1 ;  /* 0x00000001ff0b7424 */ /* 0x000fe200078e00ff */
[----:B------:R-:W-:Y:S01]  /*4c60*/  CS2R R8, SRZ ;  /* 0x0000000000087805 */ /* 0x000fe2000001ff00 */
[----:B------:R-:W1:Y:S01]  /*4c70*/  LDCU UR8, c[0x0][0x38c] ;  /* 0x00007180ff0877ac */ /* 0x000e620008000800 */
[----:B------:R-:W-:Y:S01]  /*4c80*/  R2UR UR19, R2 ;  /* 0x00000000021372ca */ /* 0x000fe200000e0000 */
[----:B------:R-:W-:Y:S01]  /*4c90*/  IMAD.MOV.U32 R10, RZ, RZ, RZ ;  /* 0x000000ffff0a7224 */ /* 0x000fe200078e00ff */
[----:B------:R-:W-:Y:S01]  /*4ca0*/  UMOV UR22, URZ ;  /* 0x000000ff00167c82 */ /* 0x000fe20008000000 */
[----:B------:R-:W-:Y:S01]  /*4cb0*/  UMOV UR14, URZ ;  /* 0x000000ff000e7c82 */ /* 0x000fe20008000000 */
[----:B---3--:R-:W-:Y:S01]  /*4cc0*/  ULEA UR17, UR4, UR17, 0x18 ;  /* 0x0000001104117291 */ /* 0x008fe2000f8ec0ff */
[----:B------:R-:W-:Y:S01]  /*4cd0*/  UMOV UR26, 0x0 ;  /* 0x00000000001a7882 */ /* 0x000fe20000000000 */
[----:B------:R-:W-:-:S02]  /*4ce0*/  UMOV UR27, 0x4040010 ;  /* 0x04040010001b7882 */ /* 0x000fc40000000000 */
[----:B------:R-:W-:Y:S02]  /*4cf0*/  UIADD3 UR6, UPT, UPT, UR17, 0xc80, URZ ;  /* 0x00000c8011067890 */ /* 0x000fe4000fffe0ff */
[----:B------:R-:W-:Y:S02]  /*4d00*/  UIADD3 UR7, UPT, UPT, UR17, 0x2cc80, URZ ;  /* 0x0002cc8011077890 */ /* 0x000fe4000fffe0ff */
[----:B----4-:R-:W-:Y:S01]  /*4d10*/  UIADD3 UR5, UPT, UPT, UR5, 0x3f, URZ ;  /* 0x0000003f05057890 */ /* 0x010fe2000fffe0ff */
[----:B--2---:R-:W2:Y:S01]  /*4d20*/  LDS R0, [UR17+0x390] ;  /* 0x00039011ff007984 */ /* 0x004ea20008000800 */
[----:B------:R-:W-:Y:S02]  /*4d30*/  USHF.R.U32.HI UR6, URZ, 0x4, UR6 ;  /* 0x00000004ff067899 */ /* 0x000fe40008011606 */
[----:B------:R-:W-:Y:S02]  /*4d40*/  USHF.R.S32.HI UR4, URZ, 0x1f, UR5 ;  /* 0x0000001fff047899 */ /* 0x000fe40008011405 */
[----:B------:R-:W-:-:S02]  /*4d50*/  ULOP3.LUT UR6, UR6, 0x3fff, URZ, 0xc0, !UPT ;  /* 0x00003fff06067892 */ /* 0x000fc4000f8ec0ff */
[----:B------:R-:W-:Y:S02]  /*4d60*/  ULEA.HI UR4, UR4, UR5, URZ, 0x6 ;  /* 0x0000000504047291 */ /* 0x000fe4000f8f30ff */
[----:B------:R-:W-:Y:S02]  /*4d70*/  USHF.R.U32.HI UR5, URZ, 0x4, UR7 ;  /* 0x00000004ff057899 */ /* 0x000fe40008011607 */
[----:B------:R-:W-:Y:S02]  /*4d80*/  USHF.R.S32.HI UR28, URZ, 0x6, UR4 ;  /* 0x00000006ff1c7899 */ /* 0x000fe40008011404 */
[----:B------:R-:W-:Y:S02]  /*4d90*/  ULOP3.LUT UR5, UR5, 0x3fff, URZ, 0xc0, !UPT ;  /* 0x00003fff05057892 */ /* 0x000fe4000f8ec0ff */
[----:B------:R-:W-:Y:S02]  /*4da0*/  UISETP.LT.AND UP0, UPT, UR28, 0x1, UPT ;  /* 0x000000011c00788c */ /* 0x000fe4000bf01270 */
[----:B------:R-:W-:-:S02]  /*4db0*/  ULOP3.LUT UR20, UR6, 0x10000, URZ, 0xfc, !UPT ;  /* 0x0001000006147892 */ /* 0x000fc4000f8efcff */
[----:B------:R-:W-:Y:S02]  /*4dc0*/  USEL UR29, UR28, 0x1, !UP0 ;  /* 0x000000011c1d7887 */ /* 0x000fe4000c000000 */
[----:B------:R-:W-:Y:S02]  /*4dd0*/  ULOP3.LUT UR21, UR5, 0x10000, URZ, 0xfc, !UPT ;  /* 0x0001000005157892 */ /* 0x000fe4000f8efcff */
[----:B------:R-:W-:Y:S02]  /*4de0*/  UIADD3 UR29, UPT, UPT, -UR29, URZ, URZ ;  /* 0x000000ff1d1d7290 */ /* 0x000fe4000fffe1ff */
[----:B-1----:R-:W-:Y:S01]  /*4df0*/  UISETP.GE.AND UP4, UPT, UR8, 0x1, UPT ;  /* 0x000000010800788c */ /* 0x002fe2000bf86270 */
[----:B------:R-:W-:Y:S01]  /*4e00*/  UMOV UR24, 0x0 ;  /* 0x0000000000187882 */ /* 0x000fe20000000000 */
[----:B------:R-:W-:Y:S01]  /*4e10*/  UMOV UR25, 0x4040010 ;  /* 0x0404001000197882 */ /* 0x000fe20000000000 */
[----:B--2---:R-:W-:-:S15]  /*4e20*/  R2UR UR30, R0 ;  /* 0x00000000001e72ca */ /* 0x004fde00000e0000 */
.L_x_107:
[----:B------:R-:W-:Y:S02]  /*4e30*/  LEA R0, R10, UR17, 0x3 ;  /* 0x000000110a007c11 */ /* 0x000fe4000f8e18ff */
[----:B------:R-:W-:Y:S02]  /*4e40*/  SHF.L.U32 R5, R9, 0x1f, RZ ;  /* 0x0000001f09057819 */ /* 0x000fe400000006ff */
[----:B------:R-:W-:Y:S01]  /*4e50*/  PLOP3.LUT P0, PT, PT, PT, UP4, 0x80, 0x8 ;  /* 0x000000000008781c */ /* 0x000fe20003f0f048 */
[----:B------:R-:W-:Y:S01]  /*4e60*/  VIADD R3, R0, 0x2f0 ;  /* 0x000002f000037836 */ /* 0x000fe20000000000 */
[----:B-1----:R-:W1:Y:S02]  /*4e70*/  SYNCS.PHASECHK.TRANS64.TRYWAIT P1, [R0+URZ+0x2e0], R5 ;  /* 0x0002e005000075a7 */ /* 0x002e6400080211ff */
[----:B-1-3--:R-:W-:Y:S09]  /*4e80*/  @!P1 BRA `(.L_x_101) ;  /* 0x0000003c00a49947 */ /* 0x00aff20003800000 */
.L_x_233:
[----:B------:R-:W-:Y:S01]  /*4e90*/  LEA R4, R10, UR17, 0x4 ;  /* 0x000000110a047c11 */ /* 0x000fe2000f8e20ff */
[----:B------:R-:W-:Y:S01]  /*4ea0*/  @UP4 ULEA UR4, UR14, UR17, 0x3 ;  /* 0x000000110e044291 */ /* 0x000fe2000f8e18ff */
[----:B------:R-:W-:Y:S01]  /*4eb0*/  PLOP3.LUT P2, PT, PT, PT, PT, 0x80, 0x8 ;  /* 0x000000000008781c */ /* 0x000fe20003f4f070 */
[----:B------:R-:W-:Y:S01]  /*4ec0*/  ULEA UR23, UR22, UR17, 0x3 ;  /* 0x0000001116177291 */ /* 0x000fe2000f8e18ff */
[----:B------:R-:W-:Y:S02]  /*4ed0*/  PRMT R3, RZ, 0x654, R3 ;  /* 0x00000654ff037816 */ /* 0x000fe40000000003 */
[----:B-1----:R-:W1:Y:S01]  /*4ee0*/  LDS.128 R4, [R4+0x370] ;  /* 0x0003700004047984 */ /* 0x002e620000000c00 */
[----:B------:R-:W-:Y:S02]  /*4ef0*/  @P0 SHF.L.U32 R2, R8, 0x1f, RZ ;  /* 0x0000001f08020819 */ /* 0x000fe400000006ff */
[----:B------:R-:W-:Y:S01]  /*4f00*/  SHF.L.U32 R0, R11, 0x1f, RZ ;  /* 0x0000001f0b007819 */ /* 0x000fe200000006ff */
[----:B------:R-:W-:Y:S01]  /*4f10*/  @!PT LDS RZ, [RZ] ;  /* 0x00000000fffff984 */ /* 0x000fe20000000800 */
[----:B------:R-:W-:Y:S01]  /*4f20*/  @!PT LDS RZ, [RZ] ;  /* 0x00000000fffff984 */ /* 0x000fe20000000800 */
[----:B------:R-:W-:Y:S01]  /*4f30*/  @!PT LDS RZ, [RZ] ;  /* 0x00000000fffff984 */ /* 0x000fe20000000800 */
[----:B------:R-:W-:Y:S01]  /*4f40*/  @!PT LDS RZ, [RZ] ;  /* 0x00000000fffff984 */ /* 0x000fe20000000800 */
[----:B------:R2:W-:Y:S06]  /*4f50*/  MEMBAR.ALL.CTA ;  /* 0x0000000000007992 */ /* 0x0005ec0000008000 */
[----:B--2---:R-:W2:Y:S02]  /*4f60*/  FENCE.VIEW.ASYNC.S ;  /* 0x00000000000073c6 */ /* 0x004ea40000000000 */
[----:B--2---:R2:W-:Y:S01]  /*4f70*/  SYNCS.ARRIVE.TRANS64.RED.A1T0 RZ, [R3+URZ], RZ ;  /* 0x000000ff03ff79a7 */ /* 0x0045e200081004ff */
[----:B------:R2:W3:Y:S01]  /*4f80*/  @P0 SYNCS.PHASECHK.TRANS64.TRYWAIT P2, [UR4], R2 ;  /* 0x00000002ff0005a7 */ /* 0x0004e20008041104 */
[----:B------:R-:W-:Y:S01]  /*4f90*/  ULEA.HI UR4, UR22, UR22, URZ, 0x1 ;  /* 0x0000001616047291 */ /* 0x000fe2000f8f08ff */
[----:B-1----:R-:W-:-:S03]  /*4fa0*/  LOP3.LUT P1, RZ, R6, 0x1, RZ, 0xc0, !PT ;  /* 0x0000000106ff7812 */ /* 0x002fc6000782c0ff */
[----:B------:R-:W-:Y:S02]  /*4fb0*/  USHF.L.U32 UR18, UR4, 0x3, URZ ;  /* 0x0000000304127899 */ /* 0x000fe400080006ff */
[----:B------:R-:W-:Y:S02]  /*4fc0*/  ULOP3.LUT UR4, UR4, 0xffe, URZ, 0xc0, !UPT ;  /* 0x00000ffe04047892 */ /* 0x000fe4000f8ec0ff */
[----:B------:R-:W-:Y:S02]  /*4fd0*/  ULOP3.LUT UR18, UR18, 0xfffffff0, URZ, 0xc0, !UPT ;  /* 0xfffffff012127892 */ /* 0x000fe4000f8ec0ff */
[----:B------:R-:W-:Y:S02]  /*4fe0*/  UIADD3 UR4, UPT, UPT, -UR4, UR22, URZ ;  /* 0x0000001604047290 */ /* 0x000fe4000fffe1ff */
[----:B------:R-:W-:Y:S01]  /*4ff0*/  UIADD3 UR18, UPT, UPT, UR30, UR18, URZ ;  /* 0x000000121e127290 */ /* 0x000fe2000fffe0ff */
[----:B------:R-:W1:Y:S03]  /*5000*/  SYNCS.PHASECHK.TRANS64.TRYWAIT P0, [UR23+0x320], R0 ;  /* 0x00032000ff0075a7 */ /* 0x000e660008001117 */
[----:B------:R-:W-:Y:S01]  /*5010*/  ULEA UR18, UR4, UR18, 0x14 ;  /* 0x0000001204127291 */ /* 0x000fe2000f8ea0ff */
[----:B-123--:R-:W-:Y:S11]  /*5020*/  @!P0 BRA `(.L_x_102) ;  /* 0x0000003c00508947 */ /* 0x00eff60003800000 */
.L_x_235:
[----:B------:R-:W-:Y:S01]  /*5030*/  IADD3 R10, PT, PT, R10, 0x1, RZ ;  /* 0x000000010a0a7810 */ /* 0x000fe20007ffe0ff */
[----:B------:R-:W-:Y:S06]  /*5040*/  BRA.U !UP4, `(.L_x_103) ;  /* 0x000000010c987547 */ /* 0x000fec000b800000 */
[----:B------:R-:W-:Y:S01]  /*5050*/  UPLOP3.LUT UP2, UPT, UPT, UPT, UPT, 0x40, 0x4 ;  /* 0x000000000004789c */ /* 0x000fe20003f4e870 */
[----:B------:R-:W-:Y:S01]  /*5060*/  UMOV UR16, UR29 ;  /* 0x0000001d00107c82 */ /* 0x000fe20008000000 */
[----:B------:R-:W-:Y:S01]  /*5070*/  UMOV UR15, UR28 ;  /* 0x0000001c000f7c82 */ /* 0x000fe20008000000 */
[----:B------:R-:W-:-:S08]  /*5080*/  UMOV UR6, UR14 ;  /* 0x0000000e00067c82 */ /* 0x000fd00008000000 */
.L_x_106:
[----:B------:R-:W-:Y:S02]  /*5090*/  UIADD3 UR16, UPT, UPT, UR16, 0x1, URZ ;  /* 0x0000000110107890 */ /* 0x000fe4000fffe0ff */
[----:B--2---:R-:W-:Y:S02]  /*50a0*/  ULEA UR5, UR6, UR17, 0x3 ;  /* 0x0000001106057291 */ /* 0x004fe4000f8e18ff */
[----:B------:R-:W-:Y:S01]  /*50b0*/  UISETP.NE.AND UP3, UPT, UR16, URZ, UPT ;  /* 0x000000ff1000728c */ /* 0x000fe2000bf65270 */
[----:B---3--:R-:W-:Y:S10]  /*50c0*/  @P2 BRA `(.L_x_104) ;  /* 0x00000000000c2947 */ /* 0x008ff40003800000 */
[----:B-1----:R-:W-:Y:S04]  /*50d0*/  SHF.L.U32 R3, R8, 0x1f, RZ ;  /* 0x0000001f08037819 */ /* 0x002fe800000006ff */
[----:B------:R-:W1:Y:S02]  /*50e0*/  SYNCS.PHASECHK.TRANS64.TRYWAIT P0, [UR5], R3 ;  /* 0x00000003ff0075a7 */ /* 0x000e640008001105 */
[----:B-1----:R-:W-:Y:S05]  /*50f0*/  @!P0 BRA `(.L_x_105) ;  /* 0x0000003c00348947 */ /* 0x002fea0003800000 */
.L_x_104:
[----:B------:R-:W-:Y:S01]  /*5100*/  UISETP.NE.AND UP0, UPT, UR15, 0x1, UPT ;  /* 0x000000010f00788c */ /* 0x000fe2000bf05270 */
[----:B------:R-:W-:Y:S01]  /*5110*/  PLOP3.LUT P2, PT, PT, PT, PT, 0x80, 0x8 ;  /* 0x000000000008781c */ /* 0x000fe20003f4f070 */
[----:B------:R-:W-:Y:S02]  /*5120*/  UIADD3 UR4, UPT, UPT, UR6, 0x1, URZ ;  /* 0x0000000106047890 */ /* 0x000fe4000fffe0ff */
[----:B------:R-:W-:Y:S02]  /*5130*/  ULEA UR12, UR6, UR21, 0x6 ;  /* 0x00000015060c7291 */ /* 0x000fe4000f8e30ff */
[----:B------:R-:W-:Y:S01]  /*5140*/  UISETP.NE.AND UP1, UPT, UR4, 0x2c, UPT ;  /* 0x0000002c0400788c */ /* 0x000fe2000bf25270 */
[----:B------:R-:W-:Y:S01]  /*5150*/  PLOP3.LUT P0, PT, PT, PT, UP0, 0x80, 0x8 ;  /* 0x000000000008781c */ /* 0x000fe20003f0f008 */
[----:B------:R-:W-:Y:S02]  /*5160*/  UIADD3 UR10, UPT, UPT, UR12, 0x2, URZ ;  /* 0x000000020c0a7890 */ /* 0x000fe4000fffe0ff */
[----:B------:R-:W-:Y:S02]  /*5170*/  USEL UR7, URZ, 0x1, UP1 ;  /* 0x00000001ff077887 */ /* 0x000fe40008800000 */
[----:B------:R-:W-:Y:S02]  /*5180*/  USEL UR14, UR4, URZ, UP1 ;  /* 0x000000ff040e7287 */ /* 0x000fe40008800000 */
[----:B------:R-:W-:Y:S02]  /*5190*/  UIADD3 UR15, UPT, UPT, UR15, -0x1, URZ ;  /* 0xffffffff0f0f7890 */ /* 0x000fe4000fffe0ff */
[----:B------:R-:W-:Y:S01]  /*51a0*/  @UP0 ULEA UR4, UR14, UR17, 0x3 ;  /* 0x000000110e040291 */ /* 0x000fe2000f8e18ff */
[----:B------:R-:W-:Y:S01]  /*51b0*/  LOP3.LUT R8, R8, UR7, RZ, 0x3c, !PT ;  /* 0x0000000708087c12 */ /* 0x000fe2000f8e3cff */
[----:B------:R-:W-:Y:S01]  /*51c0*/  UIADD3 UR7, UPT, UPT, UR5, 0x160, URZ ;  /* 0x0000016005077890 */ /* 0x000fe2000fffe0ff */
[----:B------:R-:W-:Y:S02]  /*51d0*/  UMOV UR13, 0x80004020 ;  /* 0x80004020000d7882 */ /* 0x000fe40000000000 */
[----:B-1----:R-:W-:Y:S01]  /*51e0*/  @P0 SHF.L.U32 R0, R8, 0x1f, RZ ;  /* 0x0000001f08000819 */ /* 0x002fe200000006ff */
[----:B------:R-:W-:Y:S01]  /*51f0*/  UMOV UR5, 0x80004020 ;  /* 0x8000402000057882 */ /* 0x000fe20000000000 */
[----:B------:R-:W-:Y:S01]  /*5200*/  UMOV UR11, 0x80004020 ;  /* 0x80004020000b7882 */ /* 0x000fe20000000000 */
[----:B------:R-:W-:Y:S01]  /*5210*/  UMOV UR9, 0x80004020 ;  /* 0x8000402000097882 */ /* 0x000fe20000000000 */
[----:B------:R2:W3:Y:S01]  /*5220*/  @P0 SYNCS.PHASECHK.TRANS64.TRYWAIT P2, [UR4], R0 ;  /* 0x00000000ff0005a7 */ /* 0x0004e20008041104 */
[----:B------:R-:W-:Y:S03]  /*5230*/  ULEA UR4, UR6, UR20, 0x8 ;  /* 0x0000001406047291 */ /* 0x000fe6000f8e40ff */
[----:B------:R-:W-:Y:S01]  /*5240*/  UMOV UR6, UR14 ;  /* 0x0000000e00067c82 */ /* 0x000fe20008000000 */
[----:B------:R-:W-:Y:S05]  /*5250*/  UIADD3 UR8, UPT, UPT, UR4, 0x2, URZ ;  /* 0x0000000204087890 */ /* 0x000fea000fffe0ff */
[----:B------:R2:W-:Y:S01]  /*5260*/  UTCQMMA gdesc[UR4], gdesc[UR12], tmem[UR18], tmem[UR26], idesc[UR27], UP2 ;  /* 0x00ff1a0c040075ea */ /* 0x0005e20009000312 */
[----:B------:R-:W-:Y:S03]  /*5270*/  UPLOP3.LUT UP2, UPT, UPT, UPT, UPT, 0x80, 0x8 ;  /* 0x000000000008789c */ /* 0x000fe60003f4f070 */
[----:B------:R2:W-:Y:S01]  /*5280*/  UTCQMMA gdesc[UR8], gdesc[UR10], tmem[UR18], tmem[UR24], idesc[UR25], UPT ;  /* 0x00ff180a080075ea */ /* 0x0005e2000b800312 */
[----:B------:R2:W-:Y:S01]  /*5290*/  UTCBAR.MULTICAST [UR7], URZ, UR19 ;  /* 0x000000ff070073e9 */ /* 0x0005e20008000813 */
[----:B------:R-:W-:Y:S06]  /*52a0*/  BRA.U UP3, `(.L_x_106) ;  /* 0xfffffffd03787547 */ /* 0x000fec000b83ffff */
.L_x_103:
[----:B--2---:R-:W-:Y:S01]  /*52b0*/  UIADD3 UR4, UPT, UPT, UR22, 0x1, URZ ;  /* 0x0000000116047890 */ /* 0x004fe2000fffe0ff */
[C---:B------:R-:W-:Y:S01]  /*52c0*/  ISETP.NE.AND P0, PT, R10.reuse, 0x2, PT ;  /* 0x000000020a00780c */ /* 0x040fe20003f05270 */
[----:B------:R-:W-:Y:S02]  /*52d0*/  UIADD3 UR5, UPT, UPT, UR23, 0x300, URZ ;  /* 0x0000030017057890 */ /* 0x000fe4000fffe0ff */
[----:B------:R-:W-:Y:S01]  /*52e0*/  UISETP.NE.AND UP0, UPT, UR4, 0x4, UPT ;  /* 0x000000040400788c */ /* 0x000fe2000bf05270 */
[----:B-1----:R-:W-:Y:S02]  /*52f0*/  SEL R0, RZ, 0x1, P0 ;  /* 0x00000001ff007807 */ /* 0x002fe40000000000 */
[----:B------:R-:W-:Y:S01]  /*5300*/  SEL R10, R10, RZ, P0 ;  /* 0x000000ff0a0a7207 */ /* 0x000fe20000000000 */
[----:B------:R-:W-:Y:S01]  /*5310*/  USEL UR6, URZ, 0x1, UP0 ;  /* 0x00000001ff067887 */ /* 0x000fe20008000000 */
[----:B------:R-:W-:Y:S01]  /*5320*/  LOP3.LUT R9, R9, R0, RZ, 0x3c, !PT ;  /* 0x0000000009097212 */ /* 0x000fe200078e3cff */
[----:B------:R-:W-:Y:S01]  /*5330*/  USEL UR22, UR4, URZ, UP0 ;  /* 0x000000ff04167287 */ /* 0x000fe20008000000 */
[----:B------:R1:W-:Y:S03]  /*5340*/  UTCBAR [UR5], URZ ;  /* 0x000000ff050073e9 */ /* 0x0003e600080000ff */
[----:B------:R-:W-:Y:S01]  /*5350*/  LOP3.LUT R11, R11, UR6, RZ, 0x3c, !PT ;  /* 0x000000060b0b7c12 */ /* 0x000fe2000f8e3cff */
[----:B------:R-:W-:Y:S07]  /*5360*/  @P1 BRA `(.L_x_107) ;  /* 0xfffffff800b01947 */ /* 0x000fee000383ffff */
[----:B------:R-:W2:Y:S01]  /*5370*/  S2UR UR8, SR_CgaCtaId ;  /* 0x00000000000879c3 */ /* 0x000ea20000008800 */
[----:B------:R-:W-:Y:S01]  /*5380*/  ELECT P0, URZ, PT ;  /* 0x0000000000ff782f */ /* 0x000fe20003800000 */
[----:B------:R-:W-:Y:S01]  /*5390*/  IMAD.MOV.U32 R0, RZ, RZ, 0x1 ;  /* 0x00000001ff007424 */ /* 0x000fe200078e00ff */
[----:B------:R-:W-:Y:S01]  /*53a0*/  UIADD3 UR17, UPT, UPT, UR17, 0x320, URZ ;  /* 0x0000032011117890 */ /* 0x000fe2000fffe0ff */
[----:B------:R-:W-:Y:S01]  /*53b0*/  SHF.L.U32 R3, R11, 0x1f, RZ ;  /* 0x0000001f0b037819 */ /* 0x000fe200000006ff */
[----:B------:R-:W-:-:S03]  /*53c0*/  UMOV UR4, 0x40 ;  /* 0x0000004000047882 */ /* 0x000fc60000000000 */
[----:B------:R-:W-:Y:S01]  /*53d0*/  UVIRTCOUNT.DEALLOC.SMPOOL 0x80 ;  /* 0x000000800000784c */ /* 0x000fe20000000000 */
[----:B--2---:R-:W-:Y:S02]  /*53e0*/  ULEA UR8, UR8, UR4, 0x18 ;  /* 0x0000000408087291 */ /* 0x004fe4000f8ec0ff */
[----:B------:R-:W-:-:S07]  /*53f0*/  ULEA UR4, UR22, UR17, 0x3 ;  /* 0x0000001116047291 */ /* 0x000fce000f8e18ff */
[----:B------:R2:W-:Y:S02]  /*5400*/  @P0 STS.U8 [UR8+0x1c], R0 ;  /* 0x00001c00ff000988 */ /* 0x0005e40008000008 */
[----:B------:R-:W4:Y:S02]  /*5410*/  SYNCS.PHASECHK.TRANS64.TRYWAIT P0, [UR4], R3 ;  /* 0x00000003ff0075a7 */ /* 0x000f240008001104 */
[----:B--2-4-:R-:W-:Y:S05]  /*5420*/  @!P0 BRA `(.L_x_108) ;  /* 0x0000003800808947 */ /* 0x014fea0003800000 */
.L_x_238:
[----:B------:R-:W-:-:S04]  /*5430*/  UIADD3 UR4, UPT, UPT, UR22, 0x1, URZ ;  /* 0x0000000116047890 */ /* 0x000fc8000fffe0ff */
[----:B------:R-:W-:-:S04]  /*5440*/  UISETP.NE.AND UP0, UPT, UR4, 0x4, UPT ;  /* 0x000000040400788c */ /* 0x000fc8000bf05270 */
[----:B------:R-:W-:Y:S02]  /*5450*/  USEL UR6, URZ, 0x1, UP0 ;  /* 0x00000001ff067887 */ /* 0x000fe40008000000 */
[----:B------:R-:W-:-:S04]  /*5460*/  USEL UR4, UR4, URZ, UP0 ;  /* 0x000000ff04047287 */ /* 0x000fc80008000000 */
[----:B-1----:R-:W-:Y:S01]  /*5470*/  ULEA UR5, UR4, UR17, 0x3 ;  /* 0x0000001104057291 */ /* 0x002fe2000f8e18ff */
[----:B------:R-:W-:-:S04]  /*5480*/  LOP3.LUT R2, R11, UR6, RZ, 0x3c, !PT ;  /* 0x000000060b027c12 */ /* 0x000fc8000f8e3cff */
[----:B--2---:R-:W-:-:S04]  /*5490*/  SHF.L.U32 R3, R2, 0x1f, RZ ;  /* 0x0000001f02037819 */ /* 0x004fc800000006ff */
[----:B------:R-:W1:Y:S02]  /*54a0*/  SYNCS.PHASECHK.TRANS64.TRYWAIT P0, [UR5], R3 ;  /* 0x00000003ff0075a7 */ /* 0x000e640008001105 */
[----:B-1----:R-:W-:Y:S05]  /*54b0*/  @!P0 BRA `(.L_x_109) ;  /* 0x0000003800748947 */ /* 0x002fea0003800000 */
.L_x_240:
        /* <DEDUP_REMOVED lines=9> */
.L_x_242:
[----:B------:R-:W-:-:S04]  /*5550*/  UIADD3 UR4, UPT, UPT, UR4, 0x1, URZ ;  /* 0x0000000104047890 */ /* 0x000fc8000fffe0ff */
[----:B------:R-:W-:-:S04]  /*5560*/  UISETP.NE.AND UP0, UPT, UR4, 0x4, UPT ;  /* 0x000000040400788c */ /* 0x000fc8000bf05270 */
[----:B------:R-:W-:Y:S02]  /*5570*/  USEL UR5, URZ, 0x1, UP0 ;  /* 0x00000001ff057887 */ /* 0x000fe40008000000 */
[----:B------:R-:W-:-:S04]  /*5580*/  USEL UR4, UR4, URZ, UP0 ;  /* 0x000000ff04047287 */ /* 0x000fc80008000000 */
[----:B------:R-:W-:Y:S01]  /*5590*/  ULEA UR4, UR4, UR17, 0x3 ;  /* 0x0000001104047291 */ /* 0x000fe2000f8e18ff */
[----:B-1----:R-:W-:-:S04]  /*55a0*/  LOP3.LUT R3, R2, UR5, RZ, 0x3c, !PT ;  /* 0x0000000502037c12 */ /* 0x002fc8000f8e3cff */
[----:B------:R-:W-:-:S04]  /*55b0*/  SHF.L.U32 R3, R3, 0x1f, RZ ;  /* 0x0000001f03037819 */ /* 0x000fc800000006ff */
[----:B------:R-:W1:Y:S02]  /*55c0*/  SYNCS.PHASECHK.TRANS64.TRYWAIT P0, [UR4], R3 ;  /* 0x00000003ff0075a7 */ /* 0x000e640008001104 */
[----:B-1----:R-:W-:Y:S05]  /*55d0*/  @!P0 BRA `(.L_x_111) ;  /* 0x00000038005c8947 */ /* 0x002fea0003800000 */
.L_x_244:
[----:B------:R-:W-:Y:S01]  /*55e0*/  NOP ;  /* 0x0000000000007918 */ /* 0x000fe20000000000 */
[----:B-1----:R-:W1:Y:S01]  /*55f0*/  LDS R0, [UR8+0x14] ;  /* 0x00001408ff007984 */ /* 0x002e620008000800 */
[----:B------:R-:W-:Y:S01]  /*5600*/  ULOP3.LUT UR4, UR30, 0xffff, URZ, 0xc0, !UPT ;  /* 0x0000ffff1e047892 */ /* 0x000fe2000f8ec0ff */
[----:B------:R-:W-:Y:S01]  /*5610*/  UMOV UR5, 0xffff ;  /* 0x0000ffff00057882 */ /* 0x000fe20000000000 */
[----:B------:R-:W-:Y:S02]  /*5620*/  UMOV UR6, 0x1 ;  /* 0x0000000100067882 */ /* 0x000fe40000000000 */
[----:B------:R-:W-:-:S04]  /*5630*/  USHF.R.U32.HI UR4, URZ, 0x5, UR4 ;  /* 0x00000005ff047899 */ /* 0x000fc80008011604 */
[----:B------:R-:W-:Y:S02]  /*5640*/  USHF.L.U32 UR5, UR5, UR4, URZ ;  /* 0x0000000405057299 */ /* 0x000fe400080006ff */
[----:B------:R-:W-:-:S04]  /*5650*/  USHF.L.U32 UR4, UR6, UR4, URZ ;  /* 0x0000000406047299 */ /* 0x000fc800080006ff */
[----:B-1----:R-:W-:-:S04]  /*5660*/  LOP3.LUT R0, R0, UR5, RZ, 0xc0, !PT ;  /* 0x0000000500007c12 */ /* 0x002fc8000f8ec0ff */
[----:B------:R-:W-:-:S13]  /*5670*/  ISETP.NE.AND P0, PT, R0, UR5, PT ;  /* 0x0000000500007c0c */ /* 0x000fda000bf05270 */
[----:B------:R-:W-:Y:S05]  /*5680*/  @P0 BRA `(.L_x_112) ;  /* 0x0000000000580947 */ /* 0x000fea0003800000 */
[----:B------:R-:W1:Y:S02]  /*5690*/  LDS R0, [UR8+0x18] ;  /* 0x00001808ff007984 */ /* 0x000e640008000800 */
[----:B-1----:R-:W-:-:S04]  /*56a0*/  LOP3.LUT R0, R0, UR4, RZ, 0xc0, !PT ;  /* 0x0000000400007c12 */ /* 0x002fc8000f8ec0ff */
[----:B------:R-:W-:-:S13]  /*56b0*/  ISETP.NE.AND P0, PT, R0, UR4, PT ;  /* 0x0000000400007c0c */ /* 0x000fda000bf05270 */
[----:B------:R-:W-:Y:S05]  /*56c0*/  @P0 BRA `(.L_x_113) ;  /* 0x00000000003c0947 */ /* 0x000fea0003800000 */
[----:B------:R-:W1:Y:S01]  /*56d0*/  S2R R2, SR_LANEID ;  /* 0x0000000000027919 */ /* 0x000e620000000000 */
[----:B------:R-:W-:Y:S01]  /*56e0*/  ULOP3.LUT UR5, URZ, UR5, URZ, 0x33, !UPT ;  /* 0x00000005ff057292 */ /* 0x000fe2000f8e33ff */
[----:B------:R-:W-:Y:S01]  /*56f0*/  LOP3.LUT R4, RZ, UR4, RZ, 0x33, !PT ;  /* 0x00000004ff047c12 */ /* 0x000fe2000f8e33ff */
[----:B------:R-:W-:Y:S02]  /*5700*/  VOTEU.ANY UR4, UPT, PT ;  /* 0x0000000000047886 */ /* 0x000fe400038e0100 */
[----:B------:R-:W-:Y:S01]  /*5710*/  UFLO.U32 UR4, UR4 ;  /* 0x00000004000472bd */ /* 0x000fe200080e0000 */
[----:B------:R-:W2:Y:S01]  /*5720*/  REDUX UR6, R4 ;  /* 0x00000000040673c4 */ /* 0x000ea20000000000 */
[----:B------:R-:W-:-:S06]  /*5730*/  IMAD.U32 R0, RZ, RZ, UR5 ;  /* 0x00000005ff007e24 */ /* 0x000fcc000f8e00ff */
[----:B------:R4:W-:Y:S01]  /*5740*/  UTCATOMSWS.AND URZ, UR5 ;  /* 0x0000000500ff79e3 */ /* 0x0009e20008000000 */
[----:B------:R-:W3:Y:S01]  /*5750*/  REDUX UR7, R0 ;  /* 0x00000000000773c4 */ /* 0x000ee20000000000 */
[----:B-1----:R-:W-:Y:S01]  /*5760*/  ISETP.EQ.U32.AND P0, PT, R2, UR4, PT ;  /* 0x0000000402007c0c */ /* 0x002fe2000bf02070 */
[----:B--2---:R-:W-:Y:S01]  /*5770*/  IMAD.U32 R2, RZ, RZ, UR6 ;  /* 0x00000006ff027e24 */ /* 0x004fe2000f8e00ff */
[----:B---3--:R-:W-:-:S11]  /*5780*/  MOV R3, UR7 ;  /* 0x0000000700037c02 */ /* 0x008fd60008000f00 */
[----:B------:R4:W-:Y:S04]  /*5790*/  @P0 ATOMS.AND RZ, [UR8+0x14], R3 ;  /* 0x00001403ffff098c */ /* 0x0009e8000a800008 */
[----:B------:R4:W-:Y:S01]  /*57a0*/  @P0 ATOMS.AND RZ, [UR8+0x18], R2 ;  /* 0x00001802ffff098c */ /* 0x0009e2000a800008 */
[----:B------:R-:W-:Y:S05]  /*57b0*/  BRA `(.L_x_114) ;  /* 0x0000000000147947 */ /* 0x000fea0003800000 */
.L_x_113:
[----:B------:R-:W-:Y:S02]  /*57c0*/  MOV R2, 0x57e0 ;  /* 0x000057e000027802 */ /* 0x000fe40000000f00 */
[----:B---3-5:R-:W-:Y:S05]  /*57d0*/  CALL.REL.NOINC `($__internal_0_$__cuda_sm10x_tcgen05_guardrail_trap_col_being_dealloced_not_returned_by_alloc) ;  /* 0x00000038007c7944 */ /* 0x028fea0003c00000 */
[----:B------:R-:W-:Y:S05]  /*57e0*/  BRA `(.L_x_114) ;  /* 0x0000000000087947 */ /* 0x000fea0003800000 */
.L_x_112:
[----:B------:R-:W-:Y:S02]  /*57f0*/  MOV R2, 0x5810 ;  /* 0x0000581000027802 */ /* 0x000fe40000000f00 */
[----:B---3-5:R-:W-:Y:S05]  /*5800*/  CALL.REL.NOINC `($__internal_2_$__cuda_sm10x_tcgen05_guardrail_trap_unallocated_columns_being_dealloced) ;  /* 0x0000003800887944 */ /* 0x028fea0003c00000 */
.L_x_114:
[----:B------:R-:W-:Y:S01]  /*5810*/  NOP ;  /* 0x0000000000007918 */ /* 0x000fe20000000000 */
[----:B----4-:R-:W-:Y:S05]  /*5820*/  EXIT ;  /* 0x000000000000794d */ /* 0x010fea0003800000 */
.L_x_96:
[----:B------:R-:W-:-:S09]  /*5830*/  UISETP.NE.OR UP0, UPT, UR18, 0x3, !UP3 ;  /* 0x000000031200788c */ /* 0x000fd2000df05670 */
[----:B------:R-:W-:Y:S05]  /*5840*/  BRA.U UP0, `(.L_x_115) ;  /* 0x0000000d003c7547 */ /* 0x000fea000b800000 */
[----:B------:R-:W2:Y:S01]  /*5850*/  LDCU.64 UR4, c[0x0][0x888] ;  /* 0x00011100ff0477ac */ /* 0x000ea20008000a00 */
[----:B------:R-:W3:Y:S01]  /*5860*/  S2UR UR10, SR_CgaCtaId ;  /* 0x00000000000a79c3 */ /* 0x000ee20000008800 */
[----:B------:R-:W-:Y:S02]  /*5870*/  HFMA2 R9, -RZ, RZ, 0, 0 ;  /* 0x00000000ff097431 */ /* 0x000fe400000001ff */
[----:B------:R-:W-:Y:S01]  /*5880*/  IMAD.MOV.U32 R11, RZ, RZ, 0x1 ;  /* 0x00000001ff0b7424 */ /* 0x000fe200078e00ff */
[----:B------:R-:W4:Y:S01]  /*5890*/  LDCU UR33, c[0x0][0x370] ;  /* 0x00006e00ff2177ac */ /* 0x000f220008000800 */
[----:B------:R-:W-:Y:S01]  /*58a0*/  IMAD.MOV.U32 R10, RZ, RZ, RZ ;  /* 0x000000ffff0a7224 */ /* 0x000fe200078e00ff */
[----:B------:R-:W-:Y:S01]  /*58b0*/  MOV R8, 0x400 ;  /* 0x0000040000087802 */ /* 0x000fe20000000f00 */
[----:B------:R-:W4:Y:S01]  /*58c0*/  LDCU.128 UR28, c[0x0][0xb10] ;  /* 0x00016200ff1c77ac */ /* 0x000f220008000c00 */
[----:B------:R-:W1:Y:S01]  /*58d0*/  LDC.64 R12, c[0x0][0x348] ;  /* 0x0000d200ff0c7b82 */ /* 0x000e620000000a00 */
[----:B------:R-:W3:Y:S01]  /*58e0*/  LDCU UR32, c[0x0][0x374] ;  /* 0x00006e80ff2077ac */ /* 0x000ee20008000800 */
[----:B------:R-:W3:Y:S01]  /*58f0*/  LDCU.64 UR26, c[0x0][0x890] ;  /* 0x00011200ff1a77ac */ /* 0x000ee20008000a00 */
[----:B--2---:R-:W-:Y:S01]  /*5900*/  UISETP.NE.U32.AND UP0, UPT, UR4, URZ, UPT ;  /* 0x000000ff0400728c */ /* 0x004fe2000bf05070 */
[----:B------:R-:W2:Y:S01]  /*5910*/  LDCU UR16, c[0x0][0xb0c] ;  /* 0x00016180ff1077ac */ /* 0x000ea20008000800 */
[----:B------:R-:W2:Y:S01]  /*5920*/  LDCU UR39, c[0x0][0xb20] ;  /* 0x00016400ff2777ac */ /* 0x000ea20008000800 */
[----:B------:R-:W2:Y:S01]  /*5930*/  LDCU UR4, c[0x0][0xb30] ;  /* 0x00016600ff0477ac */ /* 0x000ea20008000800 */
[----:B------:R-:W-:Y:S01]  /*5940*/  UMOV UR17, 0x400 ;  /* 0x0000040000117882 */ /* 0x000fe20000000000 */
[----:B----4-:R-:W-:-:S02]  /*5950*/  UIMAD.WIDE.U32 UR6, UR33, UR28, URZ ;  /* 0x0000001c210672a5 */ /* 0x010fc4000f8e00ff */
[----:B---3--:R-:W-:Y:S02]  /*5960*/  UIMAD.WIDE.U32 UR8, UR32, UR31, URZ ;  /* 0x0000001f200872a5 */ /* 0x008fe4000f8e00ff */
[----:B------:R-:W-:Y:S02]  /*5970*/  ULEA UR17, UR10, UR17, 0x18 ;  /* 0x000000110a117291 */ /* 0x000fe4000f8ec0ff */
[----:B------:R-:W-:Y:S02]  /*5980*/  UISETP.NE.U32.AND UP6, UPT, UR26, URZ, UPT ;  /* 0x000000ff1a00728c */ /* 0x000fe4000bfc5070 */
[----:B------:R-:W-:Y:S02]  /*5990*/  UIADD3 UR34, UPT, UPT, UR17, 0x2c0, URZ ;  /* 0x000002c011227890 */ /* 0x000fe4000fffe0ff */
[----:B------:R-:W-:Y:S02]  /*59a0*/  UISETP.NE.AND.EX UP5, UPT, UR5, URZ, UPT, UP0 ;  /* 0x000000ff0500728c */ /* 0x000fe4000bfa5300 */
[----:B------:R-:W-:Y:S01]  /*59b0*/  UISETP.NE.AND UP0, UPT, UR41, 0x1, UPT ;  /* 0x000000012900788c */ /* 0x000fe2000bf05270 */
[----:B------:R-:W-:Y:S01]  /*59c0*/  UMOV UR6, UR7 ;  /* 0x0000000700067c82 */ /* 0x000fe20008000000 */
[----:B------:R-:W-:Y:S01]  /*59d0*/  UMOV UR35, UR9 ;  /* 0x0000000900237c82 */ /* 0x000fe20008000000 */
[----:B------:R-:W-:-:S02]  /*59e0*/  USEL UR38, URZ, 0x1, UP4 ;  /* 0x00000001ff267887 */ /* 0x000fc4000a000000 */
[----:B--2---:R-:W-:Y:S02]  /*59f0*/  UISETP.NE.AND UP0, UPT, UR16, 0x1, UPT ;  /* 0x000000011000788c */ /* 0x004fe4000bf05270 */
[----:B------:R-:W-:Y:S02]  /*5a00*/  UPLOP3.LUT UP4, UPT, UPT, UPT, UPT, 0x40, 0x4 ;  /* 0x000000000004789c */ /* 0x000fe40003f8e870 */
[----:B------:R-:W-:Y:S01]  /*5a10*/  UISETP.GE.AND UP2, UPT, UR41, 0x1, UPT ;  /* 0x000000012900788c */ /* 0x000fe2000bf46270 */
[----:B------:R-:W2:Y:S01]  /*5a20*/  LDCU.64 UR14, c[0x0][0xb28] ;  /* 0x00016500ff0e77ac */ /* 0x000ea20008000a00 */
[----:B------:R-:W-:Y:S02]  /*5a30*/  UISETP.NE.AND.EX UP6, UPT, UR27, URZ, UPT, UP6 ;  /* 0x000000ff1b00728c */ /* 0x000fe4000bfc5360 */
[----:B------:R-:W-:Y:S02]  /*5a40*/  UPRMT UR34, UR10, 0x654, UR34 ;  /* 0x000006540a227896 */ /* 0x000fe40008000022 */
[----:B------:R-:W-:-:S02]  /*5a50*/  USHF.R.U32.HI UR37, URZ, UR29, UR6 ;  /* 0x0000001dff257299 */ /* 0x000fc40008011606 */
[----:B------:R-:W-:Y:S02]  /*5a60*/  USHF.R.U32.HI UR35, URZ, UR39, UR35 ;  /* 0x00000027ff237299 */ /* 0x000fe40008011623 */
[----:B------:R-:W-:Y:S02]  /*5a70*/  UISETP.NE.AND UP0, UPT, UR30, 0x1, UPT ;  /* 0x000000011e00788c */ /* 0x000fe4000bf05270 */
[----:B-1----:R-:W-:-:S11]  /*5a80*/  UISETP.NE.AND UP3, UPT, UR4, 0x1, UPT ;  /* 0x000000010400788c */ /* 0x002fd6000bf65270 */
.L_x_123:
[C---:B------:R-:W-:Y:S02]  /*5a90*/  LEA R3, R10.reuse, UR17, 0x3 ;  /* 0x000000110a037c11 */ /* 0x040fe4000f8e18ff */
[----:B------:R-:W-:Y:S02]  /*5aa0*/  SHF.L.U32 R0, R9, 0x1f, RZ ;  /* 0x0000001f09007819 */ /* 0x000fe400000006ff */
[----:B------:R-:W-:Y:S02]  /*5ab0*/  LEA R5, R10, UR17, 0x4 ;  /* 0x000000110a057c11 */ /* 0x000fe4000f8e20ff */
[----:B-1----:R-:W1:Y:S02]  /*5ac0*/  SYNCS.PHASECHK.TRANS64.TRYWAIT P0, [R3+URZ+0x2e0], R0 ;  /* 0x0002e000030075a7 */ /* 0x002e6400080011ff */
[----:B-1----:R-:W-:Y:S05]  /*5ad0*/  @!P0 BRA `(.L_x_116) ;  /* 0x0000003400348947 */ /* 0x002fea0003800000 */
.L_x_245:
        /* <DEDUP_REMOVED lines=8> */
[----:B---3--:R-:W-:Y:S11]  /*5b60*/  LOP3.LUT P0, RZ, R6, 0x1, RZ, 0xc0, !PT ;  /* 0x0000000106ff7812 */ /* 0x008ff6000780c0ff */
[----:B------:R-:W-:Y:S02]  /*5b70*/  @!UPT UIADD3 URZ, UPT, UPT, URZ, URZ, URZ ;  /* 0x000000fffffff290 */ /* 0x000fe4000fffe0ff */
[----:B----4-:R-:W-:Y:S01]  /*5b80*/  VOTEU.ANY UP2, P0 ;  /* 0x0000000000ff7886 */ /* 0x010fe20000040100 */
[----:B------:R-:W-:Y:S11]  /*5b90*/  PLOP3.LUT P0, PT, PT, PT, UP2, 0x80, 0x8 ;  /* 0x000000000008781c */ /* 0x000ff60003f0f028 */
[----:B------:R-:W-:Y:S02]  /*5ba0*/  @!UPT UIADD3 URZ, UPT, UPT, URZ, URZ, URZ ;  /* 0x000000fffffff290 */ /* 0x000fe4000fffe0ff */
[----:B-1----:R-:W-:Y:S02]  /*5bb0*/  @P0 SHF.R.U32.HI R0, RZ, 0x10, R5 ;  /* 0x00000010ff000819 */ /* 0x002fe40000011605 */
[----:B------:R-:W-:Y:S02]  /*5bc0*/  @P0 MOV R2, R4 ;  /* 0x0000000400020202 */ /* 0x000fe40000000f00 */
[----:B------:R-:W-:Y:S01]  /*5bd0*/  @P0 R2UR UR4, R0 ;  /* 0x00000000000402ca */ /* 0x000fe200000e0000 */
[----:B------:R-:W-:Y:S01]  /*5be0*/  VIADD R0, R3, 0x2f0 ;  /* 0x000002f003007836 */ /* 0x000fe20000000000 */
[----:B------:R-:W-:Y:S02]  /*5bf0*/  @P0 LOP3.LUT R4, R5, 0xffff, RZ, 0xc0, !PT ;  /* 0x0000ffff05040812 */ /* 0x000fe400078ec0ff */
[----:B------:R-:W-:Y:S02]  /*5c00*/  @P0 R2UR UR6, R2 ;  /* 0x00000000020602ca */ /* 0x000fe400000e0000 */
[----:B------:R-:W-:Y:S02]  /*5c10*/  PRMT R0, RZ, 0x654, R0 ;  /* 0x00000654ff007816 */ /* 0x000fe40000000000 */
[----:B------:R-:W-:Y:S02]  /*5c20*/  @P0 R2UR UR5, R4 ;  /* 0x00000000040502ca */ /* 0x000fe400000e0000 */
[----:B------:R1:W-:Y:S03]  /*5c30*/  SYNCS.ARRIVE.TRANS64.RED.A1T0 RZ, [R0+URZ], RZ ;  /* 0x000000ff00ff79a7 */ /* 0x0003e600081004ff */
[----:B------:R-:W-:Y:S04]  /*5c40*/  @UP2 UMOV UR25, UR4 ;  /* 0x0000000400192c82 */ /* 0x000fe80008000000 */
[----:B------:R-:W-:Y:S04]  /*5c50*/  @UP2 UMOV UR13, UR6 ;  /* 0x00000006000d2c82 */ /* 0x000fe80008000000 */
[----:B------:R-:W-:Y:S01]  /*5c60*/  @UP2 UMOV UR7, UR5 ;  /* 0x0000000500072c82 */ /* 0x000fe20008000000 */
[----:B------:R-:W-:Y:S05]  /*5c70*/  BRA.U !UP0, `(.L_x_117) ;  /* 0x0000000108c07547 */ /* 0x000fea000b800000 */
[----:B------:R-:W-:Y:S02]  /*5c80*/  UIMAD.WIDE.U32 UR10, UR7, UR31, URZ ;  /* 0x0000001f070a72a5 */ /* 0x000fe4000f8e00ff */
[----:B------:R-:W-:Y:S02]  /*5c90*/  UP2UR UR12, UPR, URZ, 0x4 ;  /* 0x00000004ff0c7883 */ /* 0x000fe40008000000 */
[----:B------:R-:W-:Y:S02]  /*5ca0*/  UISETP.NE.AND UP2, UPT, UR30, 0x1, UPT ;  /* 0x000000011e00788c */ /* 0x000fe4000bf45270 */
[----:B------:R-:W-:Y:S02]  /*5cb0*/  UIMAD.WIDE.U32 UR18, UR13, UR28, URZ ;  /* 0x0000001c0d1272a5 */ /* 0x000fe4000f8e00ff */
[----:B------:R-:W-:Y:S02]  /*5cc0*/  USEL UR4, UR32, UR35, !UP2 ;  /* 0x0000002320047287 */ /* 0x000fe4000d000000 */
[----:B------:R-:W-:Y:S02]  /*5cd0*/  UISETP.NE.AND UP0, UPT, UR16, 0x1, UPT ;  /* 0x000000011000788c */ /* 0x000fe4000bf05270 */
[----:B------:R-:W-:Y:S02]  /*5ce0*/  UP2UR UR24, UPR, URZ, 0x2 ;  /* 0x00000002ff187883 */ /* 0x000fe40008000000 */
[----:B------:R-:W-:Y:S02]  /*5cf0*/  UISETP.NE.AND UP1, UPT, UR41, 0x1, UPT ;  /* 0x000000012900788c */ /* 0x000fe4000bf25270 */
[----:B--2---:R-:W-:Y:S02]  /*5d00*/  UIMAD.WIDE.U32 UR20, UR4, UR14, URZ ;  /* 0x0000000e041472a5 */ /* 0x004fe4000f8e00ff */
[----:B------:R-:W-:Y:S01]  /*5d10*/  USEL UR8, UR33, UR37, !UP0 ;  /* 0x0000002521087287 */ /* 0x000fe2000c000000 */
[----:B------:R-:W-:Y:S02]  /*5d20*/  UMOV UR5, UR11 ;  /* 0x0000000b00057c82 */ /* 0x000fe40008000000 */
[----:B------:R-:W-:Y:S02]  /*5d30*/  USHF.R.U32.HI UR6, URZ, UR39, UR5 ;  /* 0x00000027ff067299 */ /* 0x000fe40008011605 */
[----:B------:R-:W-:Y:S02]  /*5d40*/  UIMAD.WIDE.U32 UR22, UR8, UR14, URZ ;  /* 0x0000000e081672a5 */ /* 0x000fe4000f8e00ff */
[----:B------:R-:W-:Y:S02]  /*5d50*/  USEL UR6, UR7, UR6, !UP2 ;  /* 0x0000000607067287 */ /* 0x000fe4000d000000 */
[----:B------:R-:W-:Y:S02]  /*5d60*/  UISETP.NE.AND UP2, UPT, UR12, URZ, UPT ;  /* 0x000000ff0c00728c */ /* 0x000fe4000bf45270 */
[----:B------:R-:W-:Y:S01]  /*5d70*/  UIMAD.WIDE.U32 UR10, UR6, UR14, URZ ;  /* 0x0000000e060a72a5 */ /* 0x000fe2000f8e00ff */
[----:B------:R-:W-:Y:S02]  /*5d80*/  UMOV UR5, UR19 ;  /* 0x0000001300057c82 */ /* 0x000fe40008000000 */
[----:B------:R-:W-:Y:S03]  /*5d90*/  USHF.R.U32.HI UR9, URZ, UR29, UR5 ;  /* 0x0000001dff097299 */ /* 0x000fe60008011605 */
[----:B------:R-:W-:Y:S02]  /*5da0*/  UMOV UR5, UR21 ;  /* 0x0000001500057c82 */ /* 0x000fe40008000000 */
[----:B------:R-:W-:Y:S03]  /*5db0*/  @UP1 USHF.R.U32.HI UR4, URZ, UR15, UR5 ;  /* 0x0000000fff041299 */ /* 0x000fe60008011605 */
[----:B------:R-:W-:Y:S01]  /*5dc0*/  UMOV UR5, UR23 ;  /* 0x0000001700057c82 */ /* 0x000fe20008000000 */
[----:B------:R-:W-:Y:S02]  /*5dd0*/  UIMAD UR4, UR41, UR4, URZ ;  /* 0x00000004290472a4 */ /* 0x000fe4000f8e02ff */
[----:B------:R-:W-:Y:S02]  /*5de0*/  @UP1 USHF.R.U32.HI UR8, URZ, UR15, UR5 ;  /* 0x0000000fff081299 */ /* 0x000fe40008011605 */
[----:B------:R-:W-:Y:S02]  /*5df0*/  USEL UR5, UR13, UR9, !UP0 ;  /* 0x000000090d057287 */ /* 0x000fe4000c000000 */
[----:B------:R-:W-:Y:S02]  /*5e00*/  UIMAD UR9, UR41, UR8, URZ ;  /* 0x00000008290972a4 */ /* 0x000fe4000f8e02ff */
[----:B------:R-:W-:Y:S03]  /*5e10*/  UISETP.GE.AND UP0, UPT, UR6, UR4, UPT ;  /* 0x000000040600728c */ /* 0x000fe6000bf06270 */
[----:B------:R-:W-:Y:S01]  /*5e20*/  UMOV UR4, UR11 ;  /* 0x0000000b00047c82 */ /* 0x000fe20008000000 */
[----:B------:R-:W-:Y:S02]  /*5e30*/  UISETP.GE.OR UP0, UPT, UR5, UR9, UP0 ;  /* 0x000000090500728c */ /* 0x000fe40008706670 */
[----:B------:R-:W-:Y:S02]  /*5e40*/  USHF.R.U32.HI UR4, URZ, UR15, UR4 ;  /* 0x0000000fff047299 */ /* 0x000fe40008011604 */
[----:B------:R-:W-:Y:S02]  /*5e50*/  UIMAD.WIDE.U32 UR10, UR5, UR14, URZ ;  /* 0x0000000e050a72a5 */ /* 0x000fe4000f8e00ff */
[----:B------:R-:W-:Y:S04]  /*5e60*/  USEL UR12, UR6, UR4, !UP1 ;  /* 0x00000004060c7287 */ /* 0x000fe8000c800000 */
[----:B------:R-:W-:Y:S01]  /*5e70*/  UIADD3 UR9, UPT, UPT, -UR12, URZ, URZ ;  /* 0x000000ff0c097290 */ /* 0x000fe2000fffe1ff */
[----:B------:R-:W-:Y:S02]  /*5e80*/  @!UP0 UMOV UR4, UR11 ;  /* 0x0000000b00048c82 */ /* 0x000fe40008000000 */
[----:B------:R-:W-:Y:S02]  /*5e90*/  @!UP0 USHF.R.U32.HI UR4, URZ, UR15, UR4 ;  /* 0x0000000fff048299 */ /* 0x000fe40008011604 */
[----:B------:R-:W-:Y:S02]  /*5ea0*/  UIMAD UR9, UR41, UR9, UR6 ;  /* 0x00000009290972a4 */ /* 0x000fe4000f8e0206 */
[----:B------:R-:W-:Y:S02]  /*5eb0*/  @!UP0 USEL UR4, UR5, UR4, !UP1 ;  /* 0x0000000405048287 */ /* 0x000fe4000c800000 */
[----:B------:R-:W-:Y:S02]  /*5ec0*/  UISETP.NE.AND UP1, UPT, UR24, URZ, UPT ;  /* 0x000000ff1800728c */ /* 0x000fe4000bf25270 */
[----:B------:R-:W-:Y:S02]  /*5ed0*/  @!UP0 UIMAD UR9, UR8, UR9, UR4 ;  /* 0x00000009080982a4 */ /* 0x000fe4000f8e0204 */
[----:B------:R-:W-:Y:S02]  /*5ee0*/  @!UP0 UIADD3 UR10, UPT, UPT, UR12, -UR4, URZ ;  /* 0x800000040c0a8290 */ /* 0x000fe4000fffe0ff */
[----:B------:R-:W-:Y:S02]  /*5ef0*/  UIADD3 UR4, UPT, UPT, -UR5, URZ, URZ ;  /* 0x000000ff05047290 */ /* 0x000fe4000fffe1ff */
[----:B------:R-:W-:Y:S02]  /*5f00*/  UIADD3 UR8, UPT, UPT, -UR6, URZ, URZ ;  /* 0x000000ff06087290 */ /* 0x000fe4000fffe1ff */
[----:B------:R-:W-:Y:S02]  /*5f10*/  @!UP0 UIMAD UR6, UR10, UR41, UR5 ;  /* 0x000000290a0682a4 */ /* 0x000fe4000f8e0205 */
[----:B------:R-:W-:Y:S02]  /*5f20*/  UIMAD UR13, UR16, UR4, UR13 ;  /* 0x00000004100d72a4 */ /* 0x000fe4000f8e020d */
[----:B------:R-:W-:Y:S01]  /*5f30*/  UIMAD UR7, UR30, UR8, UR7 ;  /* 0x000000081e0772a4 */ /* 0x000fe2000f8e0207 */
[----:B------:R-:W-:Y:S02]  /*5f40*/  @!UP0 UMOV UR5, UR9 ;  /* 0x0000000900058c82 */ /* 0x000fe40008000000 */
[----:B------:R-:W-:Y:S02]  /*5f50*/  UIMAD UR13, UR5, UR16, UR13 ;  /* 0x00000010050d72a4 */ /* 0x000fe4000f8e020d */
[----:B------:R-:W-:Y:S11]  /*5f60*/  UIMAD UR7, UR6, UR30, UR7 ;  /* 0x0000001e060772a4 */ /* 0x000ff6000f8e0207 */
[----:B------:R-:W-:Y:S01]  /*5f70*/  @!UPT UIADD3 URZ, UPT, UPT, URZ, URZ, URZ ;  /* 0x000000fffffff290 */ /* 0x000fe2000fffe0ff */
.L_x_117:
[----:B------:R-:W3:Y:S01]  /*5f80*/  @!UP3 LDCU.128 UR20, c[0x0][0xb10] ;  /* 0x00016200ff14b7ac */ /* 0x000ee20008000c00 */
[----:B------:R-:W-:Y:S02]  /*5f90*/  ISETP.NE.U32.AND P0, PT, RZ, UR26, PT ;  /* 0x0000001aff007c0c */ /* 0x000fe4000bf05070 */
[----:B------:R-:W-:Y:S02]  /*5fa0*/  SHF.L.U32 R2, R11, 0x1f, RZ ;  /* 0x0000001f0b027819 */ /* 0x000fe400000006ff */
[----:B------:R-:W-:Y:S01]  /*5fb0*/  ISETP.NE.AND.EX P0, PT, RZ, UR27, PT, P0 ;  /* 0x0000001bff007c0c */ /* 0x000fe2000bf05300 */
[----:B------:R-:W4:Y:S01]  /*5fc0*/  @!UP3 LDCU UR5, c[0x0][0xb0c] ;  /* 0x00016180ff05b7ac */ /* 0x000f220008000800 */
[----:B---3--:R-:W-:Y:S07]  /*5fd0*/  UIMAD.WIDE.U32 UR8, UR13, UR20, URZ ;  /* 0x000000140d0872a5 */ /* 0x008fee000f8e00ff */
[----:B------:R-:W-:Y:S01]  /*5fe0*/  @!UP3 UMOV UR4, UR9 ;  /* 0x000000090004bc82 */ /* 0x000fe20008000000 */
[----:B----4-:R-:W-:Y:S02]  /*5ff0*/  @!UP3 UISETP.NE.AND UP0, UPT, UR5, 0x1, UPT ;  /* 0x000000010500b88c */ /* 0x010fe4000bf05270 */
[----:B------:R-:W-:Y:S02]  /*6000*/  @!UP3 USHF.R.U32.HI UR4, URZ, UR21, UR4 ;  /* 0x00000015ff04b299 */ /* 0x000fe40008011604 */
[----:B------:R-:W-:Y:S02]  /*6010*/  UIMAD.WIDE.U32 UR8, UR7, UR23, URZ ;  /* 0x00000017070872a5 */ /* 0x000fe4000f8e00ff */
[----:B------:R-:W-:Y:S02]  /*6020*/  @!UP3 USEL UR10, UR13, UR4, !UP0 ;  /* 0x000000040d0ab287 */ /* 0x000fe4000c000000 */
[----:B------:R-:W-:Y:S03]  /*6030*/  @!UP3 UISETP.NE.AND UP0, UPT, UR22, 0x1, UPT ;  /* 0x000000011600b88c */ /* 0x000fe6000bf05270 */
[----:B------:R-:W-:Y:S02]  /*6040*/  @!UP3 UMOV UR6, UR9 ;  /* 0x000000090006bc82 */ /* 0x000fe40008000000 */
[----:B------:R-:W3:Y:S02]  /*6050*/  @!UP3 LDCU UR4, c[0x0][0xb20] ;  /* 0x00016400ff04b7ac */ /* 0x000ee40008000800 */
[----:B---3--:R-:W-:Y:S04]  /*6060*/  @!UP3 USHF.R.U32.HI UR6, URZ, UR4, UR6 ;  /* 0x00000004ff06b299 */ /* 0x008fe80008011606 */
[----:B------:R-:W-:Y:S04]  /*6070*/  @!UP3 USEL UR6, UR7, UR6, !UP0 ;  /* 0x000000060706b287 */ /* 0x000fe8000c000000 */
[----:B------:R-:W-:Y:S02]  /*6080*/  @!UP3 UIADD3 UR4, UPT, UPT, -UR10, UR6, URZ ;  /* 0x000000060a04b290 */ /* 0x000fe4000fffe1ff */
[----:B------:R-:W-:Y:S02]  /*6090*/  @!UP3 UIADD3 UR6, UPT, UPT, UR10, -UR6, URZ ;  /* 0x800000060a06b290 */ /* 0x000fe4000fffe0ff */
[----:B------:R-:W-:Y:S02]  /*60a0*/  @!UP3 UIMAD UR13, UR4, UR5, UR13 ;  /* 0x00000005040db2a4 */ /* 0x000fe4000f8e020d */
[----:B------:R-:W-:Y:S01]  /*60b0*/  @!UP3 UIMAD UR7, UR6, UR22, UR7 ;  /* 0x000000160607b2a4 */ /* 0x000fe2000f8e0207 */
[----:B------:R-:W-:Y:S11]  /*60c0*/  BRA.U UP4, `(.L_x_118) ;  /* 0x0000000104107547 */ /* 0x000ff6000b800000 */
[----:B-1----:R-:W-:Y:S04]  /*60d0*/  MOV R0, UR38 ;  /* 0x0000002600007c02 */ /* 0x002fe80008000f00 */
[----:B------:R-:W-:Y:S04]  /*60e0*/  SHF.L.U32 R3, R0, 0x1f, RZ ;  /* 0x0000001f00037819 */ /* 0x000fe800000006ff */
[----:B------:R-:W1:Y:S02]  /*60f0*/  SYNCS.PHASECHK.TRANS64.TRYWAIT P1, [UR17+0x2d8], R3 ;  /* 0x0002d803ff0075a7 */ /* 0x000e640008021111 */
[----:B-1----:R-:W-:Y:S05]  /*6100*/  @!P1 BRA `(.L_x_119) ;  /* 0x0000002c00bc9947 */ /* 0x002fea0003800000 */
.L_x_118:
[----:B------:R-:W-:Y:S05]  /*6110*/  BRA.U !UP6, `(.L_x_120) ;  /* 0x000000010e387547 */ /* 0x000fea000b800000 */
[----:B------:R-:W-:Y:S01]  /*6120*/  UPLOP3.LUT UP1, UPT, UPT, UPT, UP5, 0x80, 0x8 ;  /* 0x000000000008789c */ /* 0x000fe20003f2f050 */
[----:B------:R-:W-:Y:S01]  /*6130*/  HFMA2 R27, -RZ, RZ, 0, 5.9604644775390625e-08 ;  /* 0x00000001ff1b7431 */ /* 0x000fe200000001ff */
[----:B------:R-:W1:Y:S04]  /*6140*/  LDCU.64 UR8, c[0x0][0x358] ;  /* 0x00006b00ff0877ac */ /* 0x000e680008000a00 */
[----:B------:R-:W-:Y:S05]  /*6150*/  PLOP3.LUT P1, PT, PT, PT, UP1, 0x80, 0x8 ;  /* 0x000000000008781c */ /* 0x000fea0003f2f018 */
[----:B------:R-:W3:Y:S01]  /*6160*/  @UP1 LDCU.64 UR4, c[0x0][0x888] ;  /* 0x00011100ff0417ac */ /* 0x000ee20008000a00 */
[----:B------:R-:W-:Y:S04]  /*6170*/  @UP1 UIMAD UR6, UR36, UR26, URZ ;  /* 0x0000001a240612a4 */ /* 0x000fe8000f8e02ff */
[----:B---3--:R-:W-:Y:S06]  /*6180*/  @UP1 UIMAD.WIDE UR4, UR6, 0x4, UR4 ;  /* 0x00000004060418a5 */ /* 0x008fec000f8e0204 */
[----:B------:R-:W-:Y:S02]  /*6190*/  IMAD.U32 R4, RZ, RZ, UR4 ;  /* 0x00000004ff047e24 */ /* 0x000fe4000f8e00ff */
[----:B------:R-:W-:Y:S05]  /*61a0*/  IMAD.U32 R5, RZ, RZ, UR5 ;  /* 0x00000005ff057e24 */ /* 0x000fea000f8e00ff */
[----:B-1----:R-:W3:Y:S02]  /*61b0*/  @P1 LDG.E R0, desc[UR8][R4.64] ;  /* 0x0000000804001981 */ /* 0x002ee4000c1e1900 */
[----:B---3--:R-:W-:Y:S01]  /*61c0*/  @P1 R2UR UR45, R0 ;  /* 0x00000000002d12ca */ /* 0x008fe200000e0000 */
[----:B------:R-:W-:Y:S05]  /*61d0*/  IMAD.MOV.U32 R0, RZ, RZ, 0x1 ;  /* 0x00000001ff007424 */ /* 0x000fea00078e00ff */
[----:B------:R-:W-:Y:S08]  /*61e0*/  @!P1 PRMT R27, R0, 0x7610, R27 ;  /* 0x00007610001b9816 */ /* 0x000ff0000000001b */
[----:B------:R-:W3:Y:S02]  /*61f0*/  @!UP1 LDCU UR45, c[0x0][0x880] ;  /* 0x00011000ff2d97ac */ /* 0x000ee40008000800 */
.L_x_120:
[----:B---3--:R-:W-:Y:S01]  /*6200*/  @!P0 FSETP.EQ.AND P2, PT, RZ, UR45, PT ;  /* 0x0000002dff008c0b */ /* 0x008fe2000bf42000 */
[----:B------:R-:W-:Y:S01]  /*6210*/  @!UPT UIADD3 URZ, UPT, UPT, URZ, URZ, URZ ;  /* 0x000000fffffff290 */ /* 0x000fe2000fffe0ff */
[----:B------:R-:W-:Y:S11]  /*6220*/  @!P0 BRA `(.L_x_121) ;  /* 0x0000000000148947 */ /* 0x000ff60003800000 */
[----:B------:R-:W-:Y:S02]  /*6230*/  LOP3.LUT P0, RZ, R27, 0xff, RZ, 0xc0, !PT ;  /* 0x000000ff1bff7812 */ /* 0x000fe4000780c0ff */
[----:B------:R-:W-:Y:S04]  /*6240*/  PLOP3.LUT P2, PT, PT, PT, UP1, 0x80, 0x8 ;  /* 0x000000000008781c */ /* 0x000fe80003f4f018 */
[----:B------:R-:W-:Y:S07]  /*6250*/  PLOP3.LUT P2, PT, P2, PT, PT, 0x8, 0x80 ;  /* 0x000000000080781c */ /* 0x000fee000174e170 */
[----:B------:R-:W-:Y:S11]  /*6260*/  @P0 FSETP.EQ.AND P2, PT, RZ, UR45, PT ;  /* 0x0000002dff000c0b */ /* 0x000ff6000bf42000 */
[----:B------:R-:W-:Y:S02]  /*6270*/  @!UPT UIADD3 URZ, UPT, UPT, URZ, URZ, URZ ;  /* 0x000000fffffff290 */ /* 0x000fe4000fffe0ff */
.L_x_121:
[----:B------:R-:W3:Y:S01]  /*6280*/  SYNCS.PHASECHK.TRANS64.TRYWAIT P0, [UR17+0x2c8], R2 ;  /* 0x0002c802ff0075a7 */ /* 0x000ee20008001111 */
[----:B------:R-:W-:Y:S02]  /*6290*/  ELECT P1, URZ, PT ;  /* 0x0000000000ff782f */ /* 0x000fe40003820000 */
[----:B------:R-:W-:Y:S01]  /*62a0*/  IADD3 R10, PT, PT, R10, 0x1, RZ ;  /* 0x000000010a0a7810 */ /* 0x000fe20007ffe0ff */
[----:B---3--:R-:W-:Y:S10]  /*62b0*/  @!P0 BRA `(.L_x_122) ;  /* 0x0000002c00688947 */ /* 0x008ff40003800000 */
.L_x_248:
[----:B------:R-:W-:Y:S01]  /*62c0*/  PLOP3.LUT P1, PT, P2, P1, PT, 0xf2, 0x2f ;  /* 0x00000000002f781c */ /* 0x000fe20001723e72 */
[----:B------:R-:W-:Y:S01]  /*62d0*/  UMOV UR18, 0x0 ;  /* 0x0000000000127882 */ /* 0x000fe20000000000 */
[----:B------:R-:W-:Y:S01]  /*62e0*/  UMOV UR19, 0x10000000 ;  /* 0x1000000000137882 */ /* 0x000fe20000000000 */
[----:B------:R-:W-:Y:S01]  /*62f0*/  UMOV UR12, UR36 ;  /* 0x00000024000c7c82 */ /* 0x000fe20008000000 */
[----:B------:R-:W-:Y:S01]  /*6300*/  R2UR UR6, R29 ;  /* 0x000000001d0672ca */ /* 0x000fe200000e0000 */
[----:B------:R-:W-:Y:S01]  /*6310*/  UMOV UR36, UR25 ;  /* 0x0000001900247c82 */ /* 0x000fe20008000000 */
[----:B------:R-:W-:Y:S01]  /*6320*/  LOP3.LUT R11, R11, 0x1, RZ, 0x3c, !PT ;  /* 0x000000010b0b7812 */ /* 0x000fe200078e3cff */
[----:B------:R-:W-:Y:S06]  /*6330*/  UPLOP3.LUT UP4, UPT, UPT, UPT, UPT, 0x80, 0x8 ;  /* 0x000000000008789c */ /* 0x000fec0003f8f070 */
[----:B-1----:R-:W-:Y:S01]  /*6340*/  @!P1 IADD3 R2, P0, PT, R12, 0x580, RZ ;  /* 0x000005800c029810 */ /* 0x002fe20007f1e0ff */
[----:B------:R-:W-:Y:S03]  /*6350*/  VOTEU.ALL UP0, P1 ;  /* 0x0000000000ff7886 */ /* 0x000fe60000800000 */
[----:B------:R-:W-:Y:S01]  /*6360*/  @!P1 R2UR UR5, R2 ;  /* 0x00000000020592ca */ /* 0x000fe200000e0000 */
[----:B------:R-:W-:Y:S01]  /*6370*/  @!P1 IMAD.X R0, RZ, RZ, R13, P0 ;  /* 0x000000ffff009224 */ /* 0x000fe200000e060d */
[----:B------:R-:W-:Y:S01]  /*6380*/  @!UP0 USHF.L.U32 UR10, UR48, 0x4, URZ ;  /* 0x00000004300a8899 */ /* 0x000fe200080006ff */
[----:B------:R-:W-:Y:S01]  /*6390*/  ISETP.NE.AND P0, PT, R10, 0x2, PT ;  /* 0x000000020a00780c */ /* 0x000fe20003f05270 */
[----:B------:R-:W-:Y:S02]  /*63a0*/  @!UP0 USHF.L.U32 UR11, UR49, 0x6, URZ ;  /* 0x00000006310b8899 */ /* 0x000fe400080006ff */
[----:B------:R-:W-:Y:S01]  /*63b0*/  @!P1 R2UR UR4, R0 ;  /* 0x00000000000492ca */ /* 0x000fe200000e0000 */
[----:B------:R-:W-:Y:S01]  /*63c0*/  @!UP0 UIADD3 UR8, UPT, UPT, UR17, 0x400, URZ ;  /* 0x0000040011088890 */ /* 0x000fe2000fffe0ff */
[----:B------:R-:W-:Y:S01]  /*63d0*/  SEL R0, RZ, 0x1, P0 ;  /* 0x00000001ff007807 */ /* 0x000fe20000000000 */
[----:B------:R-:W-:Y:S01]  /*63e0*/  @!UP0 UIADD3 UR9, UPT, UPT, UR17, 0x2c0, URZ ;  /* 0x000002c011098890 */ /* 0x000fe2000fffe0ff */
[----:B------:R-:W-:Y:S01]  /*63f0*/  SEL R10, R10, RZ, P0 ;  /* 0x000000ff0a0a7207 */ /* 0x000fe20000000000 */
[----:B------:R-:W-:Y:S01]  /*6400*/  VOTEU.ALL UP0, P1 ;  /* 0x0000000000ff7886 */ /* 0x000fe20000800000 */
[----:B------:R-:W-:Y:S01]  /*6410*/  LOP3.LUT R9, R9, R0, RZ, 0x3c, !PT ;  /* 0x0000000009097212 */ /* 0x000fe200078e3cff */
[----:B------:R-:W-:Y:S01]  /*6420*/  IMAD.U32 R2, RZ, RZ, UR5 ;  /* 0x00000005ff027e24 */ /* 0x000fe2000f8e00ff */
[----:B------:R-:W-:Y:S02]  /*6430*/  UIADD3 UR48, UPT, UPT, UR7, UR63, URZ ;  /* 0x0000003f07307290 */ /* 0x000fe4000fffe0ff */
[----:B------:R-:W-:Y:S03]  /*6440*/  UIADD3 UR49, UPT, UPT, UR13, UR6, URZ ;  /* 0x000000060d317290 */ /* 0x000fe6000fffe0ff */
[----:B------:R-:W-:Y:S01]  /*6450*/  IMAD.U32 R3, RZ, RZ, UR4 ;  /* 0x00000004ff037e24 */ /* 0x000fe2000f8e00ff */
[----:B------:R-:W-:Y:S04]  /*6460*/  @!P1 R2UR UR4, R2 ;  /* 0x00000000020492ca */ /* 0x000fe800000e0000 */
[----:B------:R-:W-:Y:S11]  /*6470*/  @!P1 R2UR UR5, R3 ;  /* 0x00000000030592ca */ /* 0x000ff600000e0000 */
[----:B------:R-:W-:Y:S02]  /*6480*/  @!UPT UIADD3 URZ, UPT, UPT, URZ, URZ, URZ ;  /* 0x000000fffffff290 */ /* 0x000fe4000fffe0ff */
[----:B------:R1:W-:Y:S01]  /*6490*/  @!UP0 UTMALDG.3D [UR8], [UR4], desc[UR18] ;  /* 0x00001208040085b4 */ /* 0x0003e20008011000 */
[----:B------:R1:W-:Y:S01]  /*64a0*/  @!P1 SYNCS.ARRIVE.TRANS64.RED.A0TR RZ, [UR17+0x2c0], R8 ;  /* 0x0002c008ffff99a7 */ /* 0x0003e20008300411 */
[----:B------:R-:W-:Y:S01]  /*64b0*/  SYNCS.ARRIVE.TRANS64.RED.A1T0 RZ, [UR34], RZ ;  /* 0x000000ffffff79a7 */ /* 0x000fe20008100422 */
[----:B------:R-:W-:Y:S05]  /*64c0*/  BRA.U UP2, `(.L_x_123) ;  /* 0xfffffff502707547 */ /* 0x000fea000b83ffff */
[----:B------:R-:W-:Y:S07]  /*64d0*/  MOV R0, UR17 ;  /* 0x0000001100007c02 */ /* 0x000fee0008000f00 */
.L_x_124:
[----:B---3--:R-:W-:-:S04]  /*64e0*/  SHF.L.U32 R3, R11, 0x1f, RZ ;  /* 0x0000001f0b037819 */ /* 0x008fc800000006ff */
[----:B------:R3:W4:Y:S03]  /*64f0*/  SYNCS.PHASECHK.TRANS64.TRYWAIT P0, [R0+URZ+0x2c8], R3 ;  /* 0x0002c803000075a7 */ /* 0x00072600080011ff */
[----:B----4-:R-:W-:Y:S05]  /*6500*/  @!P0 NANOSLEEP.SYNCS 0x989680 ;  /* 0x009896800000895d */ /* 0x010fea0003900000 */
[----:B------:R-:W4:Y:S02]  /*6510*/  @!P0 SYNCS.PHASECHK.TRANS64 P0, [R0+URZ+0x2c8], R3 ;  /* 0x0002c803000085a7 */ /* 0x000f2400080010ff */
[----:B-12-4-:R-:W-:Y:S05]  /*6520*/  @P0 EXIT ;  /* 0x000000000000094d */ /* 0x016fea0003800000 */
[----:B------:R-:W-:Y:S05]  /*6530*/  BRA `(.L_x_124) ;  /* 0xfffffffc00e87947 */ /* 0x000fea000383ffff */
.L_x_115:
[----:B------:R-:W-:-:S06]  /*6540*/  UISETP.GE.AND UP0, UPT, UR18, 0x4, UPT ;  /* 0x000000041200788c */ /* 0x000fcc000bf06270 */
[----:B------:R-:W-:-:S13]  /*6550*/  PLOP3.LUT P0, PT, PT, PT, UP0, 0x80, 0x8 ;  /* 0x000000000008781c */ /* 0x000fda0003f0f008 */
[----:B-1----:R-:W-:Y:S05]  /*6560*/  @!P0 EXIT ;  /* 0x000000000000894d */ /* 0x002fea0003800000 */
[----:B------:R-:W1:Y:S08]  /*6570*/  S2UR UR4, SR_CgaCtaId ;  /* 0x00000000000479c3 */ /* 0x000e700000008800 */
[----:B------:R-:W-:Y:S01]  /*6580*/  BAR.SYNC.DEFER_BLOCKING 0x6, 0xa0 ;  /* 0x0182800000007b1d */ /* 0x000fe20000010000 */
[----:B------:R-:W-:Y:S01]  /*6590*/  SHF.R.U32.HI R26, RZ, 0x4, R33 ;  /* 0x00000004ff1a7819 */ /* 0x000fe20000011621 */
[C---:B------:R-:W-:Y:S01]  /*65a0*/  IMAD.U32 R2, R33.reuse, 0x10000, RZ ;  /* 0x0001000021027824 */ /* 0x040fe200078e00ff */
[----:B------:R-:W-:Y:S01]  /*65b0*/  CS2R R30, SRZ ;  /* 0x00000000001e7805 */ /* 0x000fe2000001ff00 */
[----:B------:R-:W-:Y:S01]  /*65c0*/  IMAD.SHL.U32 R5, R33, 0x10, RZ ;  /* 0x0000001021057824 */ /* 0x000fe200078e00ff */
[----:B------:R-:W-:Y:S01]  /*65d0*/  LOP3.LUT R26, R26, 0x1, RZ, 0xc0, !PT ;  /* 0x000000011a1a7812 */ /* 0x000fe200078ec0ff */
[----:B------:R-:W-:-:S02]  /*65e0*/  UMOV UR47, 0x400 ;  /* 0x00000400002f7882 */ /* 0x000fc40000000000 */
[----:B------:R-:W2:Y:S01]  /*65f0*/  LDC.64 R24, c[0x0][0x8b0] ;  /* 0x00022c00ff187b82 */ /* 0x000ea20000000a00 */
[----:B------:R-:W-:Y:S01]  /*6600*/  LOP3.LUT R2, R2, 0x600000, RZ, 0xc0, !PT ;  /* 0x0060000002027812 */ /* 0x000fe200078ec0ff */
[----:B------:R-:W-:Y:S01]  /*6610*/  IMAD.MOV.U32 R32, RZ, RZ, RZ ;  /* 0x000000ffff207224 */ /* 0x000fe200078e00ff */
[----:B------:R-:W-:Y:S01]  /*6620*/  LOP3.LUT R5, R5, 0xf0, RZ, 0xc0, !PT ;  /* 0x000000f005057812 */ /* 0x000fe200078ec0ff */
[----:B------:R-:W-:Y:S01]  /*6630*/  IMAD.MOV.U32 R34, RZ, RZ, RZ ;  /* 0x000000ffff227224 */ /* 0x000fe200078e00ff */
[----:B------:R-:W-:Y:S01]  /*6640*/  LOP3.LUT R26, R26, 0x60, R33, 0xf8, !PT ;  /* 0x000000601a1a7812 */ /* 0x000fe200078ef821 */
[----:B------:R-:W3:Y:S01]  /*6650*/  LDCU UR58, c[0x0][0x370] ;  /* 0x00006e00ff3a77ac */ /* 0x000ee20008000800 */
[----:B------:R-:W-:Y:S01]  /*6660*/  LOP3.LUT R33, R33, 0x60, RZ, 0xc0, !PT ;  /* 0x0000006021217812 */ /* 0x000fe200078ec0ff */
[----:B------:R-:W4:Y:S02]  /*6670*/  LDC.64 R22, c[0x0][0x8a8] ;  /* 0x00022a00ff167b82 */ /* 0x000f240000000a00 */
[----:B------:R-:W-:Y:S01]  /*6680*/  IMAD R26, R26, 0x8, R5 ;  /* 0x000000081a1a7824 */ /* 0x000fe200078e0205 */
[----:B------:R-:W2:Y:S01]  /*6690*/  LDCU UR44, c[0x0][0xb0c] ;  /* 0x00016180ff2c77ac */ /* 0x000ea20008000800 */
[----:B------:R-:W2:Y:S01]  /*66a0*/  LDCU UR40, c[0x0][0xb30] ;  /* 0x00016600ff2877ac */ /* 0x000ea20008000800 */
[----:B-1----:R-:W-:Y:S01]  /*66b0*/  ULEA UR47, UR4, UR47, 0x18 ;  /* 0x0000002f042f7291 */ /* 0x002fe2000f8ec0ff */
[----:B------:R-:W1:Y:S01]  /*66c0*/  LDCU.64 UR56, c[0x0][0x888] ;  /* 0x00011100ff3877ac */ /* 0x000e620008000a00 */
[----:B------:R-:W1:Y:S07]  /*66d0*/  LDCU.64 UR42, c[0x0][0xb28] ;  /* 0x00016500ff2a77ac */ /* 0x000e6e0008000a00 */
[----:B------:R-:W3:Y:S01]  /*66e0*/  LDS R3, [UR47+0x390] ;  /* 0x0003902fff037984 */ /* 0x000ee20008000800 */
[----:B------:R-:W1:Y:S01]  /*66f0*/  LDCU.64 UR60, c[0x0][0x890] ;  /* 0x00011200ff3c77ac */ /* 0x000e620008000a00 */
[----:B------:R-:W1:Y:S01]  /*6700*/  LDCU.128 UR52, c[0x0][0xb10] ;  /* 0x00016200ff3477ac */ /* 0x000e620008000c00 */
[----:B------:R-:W1:Y:S01]  /*6710*/  LDCU UR51, c[0x0][0x374] ;  /* 0x00006e80ff3377ac */ /* 0x000e620008000800 */
[----:B------:R-:W-:Y:S01]  /*6720*/  UMOV UR39, URZ ;  /* 0x000000ff00277c82 */ /* 0x000fe20008000000 */
[----:B-1234-:R-:W-:-:S07]  /*6730*/  IMAD.IADD R2, R3, 0x1, R2 ;  /* 0x0000000103027824 */ /* 0x01efce00078e0202 */
.L_x_137:
[C---:B------:R-:W-:Y:S02]  /*6740*/  LEA R8, R34.reuse, UR47, 0x3 ;  /* 0x0000002f22087c11 */ /* 0x040fe4000f8e18ff */
[----:B------:R-:W-:Y:S02]  /*6750*/  SHF.L.U32 R3, R31, 0x1f, RZ ;  /* 0x0000001f1f037819 */ /* 0x000fe400000006ff */
[----:B------:R-:W-:Y:S02]  /*6760*/  LEA R5, R34, UR47, 0x4 ;  /* 0x0000002f22057c11 */ /* 0x000fe4000f8e20ff */
[----:B-1----:R-:W1:Y:S02]  /*6770*/  SYNCS.PHASECHK.TRANS64.TRYWAIT P0, [R8+URZ+0x2e0], R3 ;  /* 0x0002e003080075a7 */ /* 0x002e6400080011ff */
[----:B-12---:R-:W-:Y:S05]  /*6780*/  @!P0 BRA `(.L_x_125) ;  /* 0x00000028004c8947 */ /* 0x006fea0003800000 */
.L_x_249:
[----:B------:R-:W2:Y:S01]  /*6790*/  LDS.128 R4, [R5+0x370] ;  /* 0x0003700005047984 */ /* 0x000ea20000000c00 */
[----:B------:R-:W-:Y:S01]  /*67a0*/  UISETP.GE.AND UP0, UPT, UR41, 0x1, UPT ;  /* 0x000000012900788c */ /* 0x000fe2000bf06270 */
[----:B------:R-:W-:Y:S01]  /*67b0*/  @!PT LDS RZ, [RZ] ;  /* 0x00000000fffff984 */ /* 0x000fe20000000800 */
[----:B------:R-:W-:Y:S01]  /*67c0*/  @!PT LDS RZ, [RZ] ;  /* 0x00000000fffff984 */ /* 0x000fe20000000800 */
[----:B------:R-:W-:Y:S01]  /*67d0*/  @!PT LDS RZ, [RZ] ;  /* 0x00000000fffff984 */ /* 0x000fe20000000800 */
[----:B------:R-:W-:Y:S01]  /*67e0*/  @!PT LDS RZ, [RZ] ;  /* 0x00000000fffff984 */ /* 0x000fe20000000800 */
[----:B------:R3:W-:Y:S06]  /*67f0*/  MEMBAR.ALL.CTA ;  /* 0x0000000000007992 */ /* 0x0007ec0000008000 */
[----:B---3--:R-:W3:Y:S01]  /*6800*/  FENCE.VIEW.ASYNC.S ;  /* 0x00000000000073c6 */ /* 0x008ee20000000000 */
[----:B--2---:R-:W-:Y:S11]  /*6810*/  LOP3.LUT P0, RZ, R6, 0x1, RZ, 0xc0, !PT ;  /* 0x0000000106ff7812 */ /* 0x004ff6000780c0ff */
[----:B------:R-:W-:Y:S02]  /*6820*/  @!UPT UIADD3 URZ, UPT, UPT, URZ, URZ, URZ ;  /* 0x000000fffffff290 */ /* 0x000fe4000fffe0ff */
[----:B---3--:R-:W-:Y:S01]  /*6830*/  VOTEU.ANY UP1, P0 ;  /* 0x0000000000ff7886 */ /* 0x008fe20000020100 */
[----:B------:R-:W-:Y:S01]  /*6840*/  PLOP3.LUT P0, PT, PT, PT, UP1, 0x80, 0x8 ;  /* 0x000000000008781c */ /* 0x000fe20003f0f018 */
[----:B------:R-:W-:Y:S11]  /*6850*/  UP2UR UR50, UPR, URZ, 0x2 ;  /* 0x00000002ff327883 */ /* 0x000ff60008000000 */
[----:B------:R-:W-:Y:S01]  /*6860*/  @!UPT UIADD3 URZ, UPT, UPT, URZ, URZ, URZ ;  /* 0x000000fffffff290 */ /* 0x000fe2000fffe0ff */
[----:B------:R-:W-:Y:S02]  /*6870*/  @P0 SHF.R.U32.HI R0, RZ, 0x10, R5 ;  /* 0x00000010ff000819 */ /* 0x000fe40000011605 */
[----:B-1----:R-:W-:Y:S02]  /*6880*/  @P0 MOV R3, R4 ;  /* 0x0000000400030202 */ /* 0x002fe40000000f00 */
        /* <DEDUP_REMOVED lines=11> */
[----:B------:R-:W2:Y:S01]  /*6940*/  LDCU UR12, c[0x0][0xb20] ;  /* 0x00016400ff0c77ac */ /* 0x000ea20008000800 */
[----:B------:R-:W-:Y:S02]  /*6950*/  UIMAD.WIDE.U32 UR4, UR51, UR55, URZ ;  /* 0x00000037330472a5 */ /* 0x000fe4000f8e00ff */
[----:B------:R-:W-:Y:S02]  /*6960*/  UIMAD.WIDE.U32 UR6, UR58, UR52, URZ ;  /* 0x000000343a0672a5 */ /* 0x000fe4000f8e00ff */
[----:B------:R-:W-:Y:S02]  /*6970*/  UISETP.NE.AND UP0, UPT, UR54, 0x1, UPT ;  /* 0x000000013600788c */ /* 0x000fe4000bf05270 */
[----:B------:R-:W-:Y:S02]  /*6980*/  UIMAD.WIDE.U32 UR8, UR37, UR55, URZ ;  /* 0x00000037250872a5 */ /* 0x000fe4000f8e00ff */
[----:B------:R-:W-:Y:S02]  /*6990*/  UISETP.NE.AND UP1, UPT, UR44, 0x1, UPT ;  /* 0x000000012c00788c */ /* 0x000fe4000bf25270 */
[----:B------:R-:W-:Y:S02]  /*69a0*/  UIMAD.WIDE.U32 UR10, UR38, UR52, URZ ;  /* 0x00000034260a72a5 */ /* 0x000fe4000f8e00ff */
[----:B------:R-:W-:Y:S01]  /*69b0*/  UISETP.NE.AND UP2, UPT, UR41, 0x1, UPT ;  /* 0x000000012900788c */ /* 0x000fe2000bf45270 */
[----:B------:R-:W-:Y:S02]  /*69c0*/  UMOV UR4, UR5 ;  /* 0x0000000500047c82 */ /* 0x000fe40008000000 */
[----:B--2---:R-:W-:Y:S03]  /*69d0*/  USHF.R.U32.HI UR5, URZ, UR12, UR4 ;  /* 0x0000000cff057299 */ /* 0x004fe60008011604 */
[----:B------:R-:W-:Y:S02]  /*69e0*/  UMOV UR4, UR7 ;  /* 0x0000000700047c82 */ /* 0x000fe40008000000 */
[----:B------:R-:W-:Y:S02]  /*69f0*/  USHF.R.U32.HI UR7, URZ, UR53, UR4 ;  /* 0x00000035ff077299 */ /* 0x000fe40008011604 */
[----:B------:R-:W-:Y:S02]  /*6a00*/  USEL UR4, UR51, UR5, !UP0 ;  /* 0x0000000533047287 */ /* 0x000fe4000c000000 */
[----:B------:R-:W-:Y:S01]  /*6a10*/  USEL UR7, UR58, UR7, !UP1 ;  /* 0x000000073a077287 */ /* 0x000fe2000c800000 */
[----:B------:R-:W-:Y:S01]  /*6a20*/  UMOV UR5, UR9 ;  /* 0x0000000900057c82 */ /* 0x000fe20008000000 */
[----:B------:R-:W-:Y:S02]  /*6a30*/  UIMAD.WIDE.U32 UR8, UR4, UR42, URZ ;  /* 0x0000002a040872a5 */ /* 0x000fe4000f8e00ff */
[----:B------:R-:W-:Y:S03]  /*6a40*/  USHF.R.U32.HI UR6, URZ, UR12, UR5 ;  /* 0x0000000cff067299 */ /* 0x000fe60008011605 */
[----:B------:R-:W-:Y:S01]  /*6a50*/  UMOV UR5, UR11 ;  /* 0x0000000b00057c82 */ /* 0x000fe20008000000 */
[----:B------:R-:W-:Y:S02]  /*6a60*/  UIMAD.WIDE.U32 UR10, UR7, UR42, URZ ;  /* 0x0000002a070a72a5 */ /* 0x000fe4000f8e00ff */
[----:B------:R-:W-:Y:S02]  /*6a70*/  USEL UR6, UR37, UR6, !UP0 ;  /* 0x0000000625067287 */ /* 0x000fe4000c000000 */
[----:B------:R-:W-:Y:S01]  /*6a80*/  USHF.R.U32.HI UR5, URZ, UR53, UR5 ;  /* 0x00000035ff057299 */ /* 0x000fe20008011605 */
[----:B------:R-:W-:Y:S02]  /*6a90*/  UMOV UR8, UR9 ;  /* 0x0000000900087c82 */ /* 0x000fe40008000000 */
[----:B------:R-:W-:Y:S01]  /*6aa0*/  UMOV UR10, UR11 ;  /* 0x0000000b000a7c82 */ /* 0x000fe20008000000 */
[----:B------:R-:W-:Y:S02]  /*6ab0*/  @UP2 USHF.R.U32.HI UR4, URZ, UR43, UR8 ;  /* 0x0000002bff042299 */ /* 0x000fe40008011608 */
[----:B------:R-:W-:Y:S02]  /*6ac0*/  @UP2 USHF.R.U32.HI UR7, URZ, UR43, UR10 ;  /* 0x0000002bff072299 */ /* 0x000fe4000801160a */
[----:B------:R-:W-:Y:S02]  /*6ad0*/  UIMAD UR4, UR41, UR4, URZ ;  /* 0x00000004290472a4 */ /* 0x000fe4000f8e02ff */
[----:B------:R-:W-:Y:S02]  /*6ae0*/  UIMAD.WIDE.U32 UR10, UR6, UR42, URZ ;  /* 0x0000002a060a72a5 */ /* 0x000fe4000f8e00ff */
[----:B------:R-:W-:Y:S02]  /*6af0*/  USEL UR5, UR38, UR5, !UP1 ;  /* 0x0000000526057287 */ /* 0x000fe4000c800000 */
[----:B------:R-:W-:Y:S02]  /*6b00*/  UIMAD UR8, UR41, UR7, URZ ;  /* 0x00000007290872a4 */ /* 0x000fe4000f8e02ff */
[----:B------:R-:W-:Y:S03]  /*6b10*/  UISETP.GE.AND UP0, UPT, UR6, UR4, UPT ;  /* 0x000000040600728c */ /* 0x000fe6000bf06270 */
[----:B------:R-:W-:Y:S01]  /*6b20*/  UMOV UR4, UR11 ;  /* 0x0000000b00047c82 */ /* 0x000fe20008000000 */
[----:B------:R-:W-:Y:S02]  /*6b30*/  UISETP.GE.OR UP0, UPT, UR5, UR8, UP0 ;  /* 0x000000080500728c */ /* 0x000fe40008706670 */
[----:B------:R-:W-:Y:S02]  /*6b40*/  USHF.R.U32.HI UR4, URZ, UR43, UR4 ;  /* 0x0000002bff047299 */ /* 0x000fe40008011604 */
[----:B------:R-:W-:Y:S02]  /*6b50*/  UIMAD.WIDE.U32 UR8, UR5, UR42, URZ ;  /* 0x0000002a050872a5 */ /* 0x000fe4000f8e00ff */
[----:B------:R-:W-:Y:S02]  /*6b60*/  USEL UR11, UR6, UR4, !UP2 ;  /* 0x00000004060b7287 */ /* 0x000fe4000d000000 */
[----:B------:R-:W-:Y:S02]  /*6b70*/  UIADD3 UR8, UPT, UPT, -UR5, URZ, URZ ;  /* 0x000000ff05087290 */ /* 0x000fe4000fffe1ff */
[----:B------:R-:W-:Y:S01]  /*6b80*/  UIADD3 UR10, UPT, UPT, -UR11, URZ, URZ ;  /* 0x000000ff0b0a7290 */ /* 0x000fe2000fffe1ff */
[----:B------:R-:W-:Y:S01]  /*6b90*/  @!UP0 UMOV UR4, UR9 ;  /* 0x0000000900048c82 */ /* 0x000fe20008000000 */
[----:B------:R-:W-:Y:S02]  /*6ba0*/  UIADD3 UR9, UPT, UPT, -UR6, URZ, URZ ;  /* 0x000000ff06097290 */ /* 0x000fe4000fffe1ff */
[----:B------:R-:W-:Y:S02]  /*6bb0*/  @!UP0 USHF.R.U32.HI UR4, URZ, UR43, UR4 ;  /* 0x0000002bff048299 */ /* 0x000fe40008011604 */
[----:B------:R-:W-:Y:S02]  /*6bc0*/  UIMAD UR10, UR41, UR10, UR6 ;  /* 0x0000000a290a72a4 */ /* 0x000fe4000f8e0206 */
[----:B------:R-:W-:Y:S04]  /*6bd0*/  @!UP0 USEL UR4, UR5, UR4, !UP2 ;  /* 0x0000000405048287 */ /* 0x000fe8000d000000 */
[----:B------:R-:W-:Y:S02]  /*6be0*/  @!UP0 UIMAD UR10, UR7, UR10, UR4 ;  /* 0x0000000a070a82a4 */ /* 0x000fe4000f8e0204 */
[----:B------:R-:W-:Y:S02]  /*6bf0*/  @!UP0 UIADD3 UR11, UPT, UPT, UR11, -UR4, URZ ;  /* 0x800000040b0b8290 */ /* 0x000fe4000fffe0ff */
[----:B------:R-:W-:Y:S02]  /*6c00*/  UIMAD UR7, UR44, UR8, UR38 ;  /* 0x000000082c0772a4 */ /* 0x000fe4000f8e0226 */
[----:B------:R-:W-:Y:S02]  /*6c10*/  @!UP0 UIMAD UR6, UR11, UR41, UR5 ;  /* 0x000000290b0682a4 */ /* 0x000fe4000f8e0205 */
[----:B------:R-:W-:Y:S01]  /*6c20*/  UIMAD UR4, UR54, UR9, UR37 ;  /* 0x00000009360472a4 */ /* 0x000fe2000f8e0225 */
[----:B------:R-:W-:Y:S02]  /*6c30*/  @!UP0 UMOV UR5, UR10 ;  /* 0x0000000a00058c82 */ /* 0x000fe40008000000 */
[----:B------:R-:W-:Y:S02]  /*6c40*/  UIMAD UR38, UR5, UR44, UR7 ;  /* 0x0000002c052672a4 */ /* 0x000fe4000f8e0207 */
[----:B------:R-:W-:Y:S11]  /*6c50*/  UIMAD UR37, UR6, UR54, UR4 ;  /* 0x00000036062572a4 */ /* 0x000ff6000f8e0204 */
[----:B------:R-:W-:Y:S01]  /*6c60*/  @!UPT UIADD3 URZ, UPT, UPT, URZ, URZ, URZ ;  /* 0x000000fffffff290 */ /* 0x000fe2000fffe0ff */
.L_x_126:
[----:B------:R-:W-:Y:S01]  /*6c70*/  UISETP.NE.AND UP0, UPT, UR40, 0x1, UPT ;  /* 0x000000012800788c */ /* 0x000fe2000bf05270 */
[----:B------:R-:W-:Y:S01]  /*6c80*/  ISETP.NE.U32.AND P1, PT, R24, RZ, PT ;  /* 0x000000ff1800720c */ /* 0x000fe20003f25070 */
[----:B------:R-:W-:Y:S02]  /*6c90*/  ULEA.HI UR4, UR39, UR39, URZ, 0x1 ;  /* 0x0000002727047291 */ /* 0x000fe4000f8f08ff */
[----:B------:R-:W-:Y:S01]  /*6ca0*/  UISETP.NE.U32.AND UP3, UPT, UR60, URZ, UPT ;  /* 0x000000ff3c00728c */ /* 0x000fe2000bf65070 */
[----:B------:R-:W-:Y:S01]  /*6cb0*/  ISETP.NE.AND.EX P1, PT, R25, RZ, PT, P1 ;  /* 0x000000ff1900720c */ /* 0x000fe20003f25310 */
[----:B------:R-:W-:Y:S02]  /*6cc0*/  USHF.L.U32 UR5, UR4, 0x3, URZ ;  /* 0x0000000304057899 */ /* 0x000fe400080006ff */
[----:B------:R-:W-:Y:S02]  /*6cd0*/  ULOP3.LUT UR6, UR4, 0xffe, URZ, 0xc0, !UPT ;  /* 0x00000ffe04067892 */ /* 0x000fe4000f8ec0ff */
[----:B------:R-:W-:Y:S01]  /*6ce0*/  UISETP.NE.AND.EX UP3, UPT, UR61, URZ, UPT, UP3 ;  /* 0x000000ff3d00728c */ /* 0x000fe2000bf65330 */
[----:B------:R-:W2:Y:S01]  /*6cf0*/  @!UP0 LDCU.128 UR12, c[0x0][0xb10] ;  /* 0x00016200ff0c87ac */ /* 0x000ea20008000c00 */
[----:B------:R-:W3:Y:S01]  /*6d00*/  @!UP0 LDCU UR7, c[0x0][0xb0c] ;  /* 0x00016180ff0787ac */ /* 0x000ee20008000800 */
[----:B------:R-:W4:Y:S01]  /*6d10*/  @!UP0 LDCU UR16, c[0x0][0xb20] ;  /* 0x00016400ff1087ac */ /* 0x000f220008000800 */
[----:B------:R-:W-:Y:S02]  /*6d20*/  UISETP.NE.AND UP4, UPT, UR62, URZ, UPT ;  /* 0x000000ff3e00728c */ /* 0x000fe4000bf85270 */
[----:B--2---:R-:W-:Y:S02]  /*6d30*/  UIMAD.WIDE.U32 UR10, UR38, UR12, URZ ;  /* 0x0000000c260a72a5 */ /* 0x004fe4000f8e00ff */
[----:B------:R-:W-:Y:S02]  /*6d40*/  UIMAD.WIDE.U32 UR8, UR37, UR15, URZ ;  /* 0x0000000f250872a5 */ /* 0x000fe4000f8e00ff */
[----:B------:R-:W-:Y:S01]  /*6d50*/  @!UP0 UISETP.NE.AND UP1, UPT, UR14, 0x1, UPT ;  /* 0x000000010e00888c */ /* 0x000fe2000bf25270 */
[----:B------:R-:W-:Y:S02]  /*6d60*/  PLOP3.LUT P2, PT, PT, PT, UP4, 0x80, 0x8 ;  /* 0x000000000008781c */ /* 0x000fe40003f4f048 */
[----:B------:R-:W-:Y:S01]  /*6d70*/  @!UP0 UMOV UR4, UR11 ;  /* 0x0000000b00048c82 */ /* 0x000fe20008000000 */
[----:B---3--:R-:W-:Y:S02]  /*6d80*/  @!UP0 UISETP.NE.AND UP2, UPT, UR7, 0x1, UPT ;  /* 0x000000010700888c */ /* 0x008fe4000bf45270 */
[----:B------:R-:W-:Y:S03]  /*6d90*/  @!UP0 USHF.R.U32.HI UR10, URZ, UR13, UR4 ;  /* 0x0000000dff0a8299 */ /* 0x000fe60008011604 */
[----:B------:R-:W-:Y:S01]  /*6da0*/  @!UP0 UMOV UR4, UR9 ;  /* 0x0000000900048c82 */ /* 0x000fe20008000000 */
[----:B------:R-:W-:Y:S02]  /*6db0*/  @!UP0 USEL UR9, UR38, UR10, !UP2 ;  /* 0x0000000a26098287 */ /* 0x000fe4000d000000 */
[----:B----4-:R-:W-:Y:S02]  /*6dc0*/  @!UP0 USHF.R.U32.HI UR8, URZ, UR16, UR4 ;  /* 0x00000010ff088299 */ /* 0x010fe40008011604 */
[----:B------:R-:W-:Y:S02]  /*6dd0*/  ULOP3.LUT UR4, UR5, 0xfffffff0, URZ, 0xc0, !UPT ;  /* 0xfffffff005047892 */ /* 0x000fe4000f8ec0ff */
[----:B------:R-:W-:Y:S02]  /*6de0*/  @!UP0 USEL UR8, UR37, UR8, !UP1 ;  /* 0x0000000825088287 */ /* 0x000fe4000c800000 */
[----:B------:R-:W-:Y:S02]  /*6df0*/  UIADD3 UR5, UPT, UPT, -UR6, UR39, URZ ;  /* 0x0000002706057290 */ /* 0x000fe4000fffe1ff */
[----:B------:R-:W-:Y:S01]  /*6e00*/  @!UP0 UIADD3 UR6, UPT, UPT, -UR9, UR8, URZ ;  /* 0x0000000809068290 */ /* 0x000fe2000fffe1ff */
[----:B-1----:R-:W-:Y:S01]  /*6e10*/  VIADD R0, R2, UR4 ;  /* 0x0000000402007c36 */ /* 0x002fe20008000000 */
[----:B------:R-:W-:Y:S02]  /*6e20*/  @!UP0 UIADD3 UR8, UPT, UPT, UR9, -UR8, URZ ;  /* 0x8000000809088290 */ /* 0x000fe4000fffe0ff */
[----:B------:R-:W-:Y:S01]  /*6e30*/  @!UP0 UIMAD UR38, UR6, UR7, UR38 ;  /* 0x00000007062682a4 */ /* 0x000fe2000f8e0226 */
[----:B------:R-:W-:Y:S01]  /*6e40*/  IMAD.U32 R17, RZ, RZ, UR5 ;  /* 0x00000005ff117e24 */ /* 0x000fe2000f8e00ff */
[----:B------:R-:W-:Y:S01]  /*6e50*/  @!UP0 UIMAD UR37, UR8, UR14, UR37 ;  /* 0x0000000e082582a4 */ /* 0x000fe2000f8e0225 */
[----:B------:R-:W-:Y:S11]  /*6e60*/  BRA.U !UP3, `(.L_x_127) ;  /* 0x000000010b407547 */ /* 0x000ff6000b800000 */
[----:B------:R-:W-:Y:S01]  /*6e70*/  UISETP.NE.U32.AND UP0, UPT, UR56, URZ, UPT ;  /* 0x000000ff3800728c */ /* 0x000fe2000bf05070 */
[----:B------:R-:W-:Y:S01]  /*6e80*/  HFMA2 R27, -RZ, RZ, 0, 5.9604644775390625e-08 ;  /* 0x00000001ff1b7431 */ /* 0x000fe200000001ff */
[----:B------:R-:W1:Y:S01]  /*6e90*/  LDCU.64 UR8, c[0x0][0x358] ;  /* 0x00006b00ff0877ac */ /* 0x000e620008000a00 */
[----:B------:R-:W-:Y:S01]  /*6ea0*/  IMAD.MOV.U32 R3, RZ, RZ, 0x1 ;  /* 0x00000001ff037424 */ /* 0x000fe200078e00ff */
[----:B------:R-:W-:Y:S06]  /*6eb0*/  UISETP.NE.AND.EX UP0, UPT, UR57, URZ, UPT, UP0 ;  /* 0x000000ff3900728c */ /* 0x000fec000bf05300 */
[----:B------:R-:W-:Y:S05]  /*6ec0*/  PLOP3.LUT P0, PT, PT, PT, UP0, 0x80, 0x8 ;  /* 0x000000000008781c */ /* 0x000fea0003f0f008 */
[----:B------:R-:W2:Y:S01]  /*6ed0*/  @UP0 LDCU.64 UR4, c[0x0][0x888] ;  /* 0x00011100ff0407ac */ /* 0x000ea20008000a00 */
[----:B------:R-:W-:Y:S07]  /*6ee0*/  @UP0 UIMAD UR6, UR36, UR60, URZ ;  /* 0x0000003c240602a4 */ /* 0x000fee000f8e02ff */
[----:B------:R-:W-:Y:S01]  /*6ef0*/  @!P0 PRMT R27, R3, 0x7610, R27 ;  /* 0x00007610031b8816 */ /* 0x000fe2000000001b */
[----:B--2---:R-:W-:Y:S06]  /*6f00*/  @UP0 UIMAD.WIDE UR4, UR6, 0x4, UR4 ;  /* 0x00000004060408a5 */ /* 0x004fec000f8e0204 */
[----:B------:R-:W-:Y:S02]  /*6f10*/  IMAD.U32 R4, RZ, RZ, UR4 ;  /* 0x00000004ff047e24 */ /* 0x000fe4000f8e00ff */
[----:B------:R-:W-:Y:S05]  /*6f20*/  IMAD.U32 R5, RZ, RZ, UR5 ;  /* 0x00000005ff057e24 */ /* 0x000fea000f8e00ff */
[----:B-1----:R-:W2:Y:S02]  /*6f30*/  @P0 LDG.E R4, desc[UR8][R4.64] ;  /* 0x0000000804040981 */ /* 0x002ea4000c1e1900 */
[----:B--2---:R-:W-:Y:S11]  /*6f40*/  @P0 R2UR UR45, R4 ;  /* 0x00000000042d02ca */ /* 0x004ff600000e0000 */
[----:B------:R-:W-:Y:S03]  /*6f50*/  @!UPT UIADD3 URZ, UPT, UPT, URZ, URZ, URZ ;  /* 0x000000fffffff290 */ /* 0x000fe6000fffe0ff */
[----:B------:R-:W1:Y:S02]  /*6f60*/  @!UP0 LDCU UR45, c[0x0][0x880] ;  /* 0x00011000ff2d87ac */ /* 0x000e640008000800 */
.L_x_127:
[----:B------:R-:W-:Y:S05]  /*6f70*/  @!P1 BRA `(.L_x_128) ;  /* 0x0000000000249947 */ /* 0x000fea0003800000 */
[----:B------:R-:W-:Y:S01]  /*6f80*/  ISETP.NE.U32.AND P0, PT, R22, RZ, PT ;  /* 0x000000ff1600720c */ /* 0x000fe20003f05070 */
[----:B------:R-:W2:Y:S03]  /*6f90*/  LDCU.64 UR4, c[0x0][0x358] ;  /* 0x00006b00ff0477ac */ /* 0x000ea60008000a00 */
[----:B------:R-:W-:Y:S11]  /*6fa0*/  ISETP.NE.AND.EX P0, PT, R23, RZ, PT, P0 ;  /* 0x000000ff1700720c */ /* 0x000ff60003f05300 */
[----:B------:R-:W-:Y:S02]  /*6fb0*/  @!UPT UIADD3 URZ, UPT, UPT, URZ, URZ, URZ ;  /* 0x000000fffffff290 */ /* 0x000fe4000fffe0ff */
[----:B------:R-:W3:Y:S01]  /*6fc0*/  @P0 LDC.64 R4, c[0x0][0x8a8] ;  /* 0x00022a00ff040b82 */ /* 0x000ee20000000a00 */
[----:B------:R-:W-:Y:S04]  /*6fd0*/  @P0 IMAD R3, R24, UR36, RZ ;  /* 0x0000002418030c24 */ /* 0x000fe8000f8e02ff */
[----:B---3--:R-:W-:Y:S05]  /*6fe0*/  @P0 IMAD.WIDE R4, R3, 0x4, R4 ;  /* 0x0000000403040825 */ /* 0x008fea00078e0204 */
[----:B--2--5:R2:W5:Y:S02]  /*6ff0*/  @P0 LDG.E R16, desc[UR4][R4.64] ;  /* 0x0000000404100981 */ /* 0x024564000c1e1900 */
[----:B--2---:R-:W3:Y:S02]  /*7000*/  @!P0 LDC R16, c[0x0][0x8a0] ;  /* 0x00022800ff108b82 */ /* 0x004ee40000000800 */
.L_x_128:
[----:B------:R-:W-:Y:S01]  /*7010*/  UISETP.NE.AND UP4, UPT, UR62, URZ, UPT ;  /* 0x000000ff3e00728c */ /* 0x000fe2000bf85270 */
[----:B-1----:R-:W-:Y:S01]  /*7020*/  @P2 FSETP.NEU.AND P1, PT, RZ, UR45, PT ;  /* 0x0000002dff002c0b */ /* 0x002fe2000bf2d000 */
[----:B------:R-:W-:Y:S01]  /*7030*/  UPLOP3.LUT UP2, UPT, UPT, UPT, UPT, 0x40, 0x4 ;  /* 0x000000000004789c */ /* 0x000fe20003f4e870 */
[----:B------:R-:W-:Y:S01]  /*7040*/  @P2 LOP3.LUT P0, RZ, R27, 0xff, RZ, 0xc0, !PT ;  /* 0x000000ff1bff2812 */ /* 0x000fe2000780c0ff */
[----:B------:R-:W-:Y:S01]  /*7050*/  ULEA UR46, UR39, UR47, 0x3 ;  /* 0x0000002f272e7291 */ /* 0x000fe2000f8e18ff */
[----:B------:R-:W-:Y:S01]  /*7060*/  SHF.L.U32 R3, R32, 0x1f, RZ ;  /* 0x0000001f20037819 */ /* 0x000fe200000006ff */
[----:B------:R-:W-:Y:S01]  /*7070*/  IMAD R17, R17, 0x100000, R0 ;  /* 0x0010000011117824 */ /* 0x000fe200078e0200 */
[----:B------:R-:W-:Y:S01]  /*7080*/  CS2R R18, SRZ ;  /* 0x0000000000127805 */ /* 0x000fe2000001ff00 */
[----:B------:R-:W-:Y:S03]  /*7090*/  VIADD R34, R34, 0x1 ;  /* 0x0000000122227836 */ /* 0x000fe60000000000 */
[----:B------:R-:W1:Y:S01]  /*70a0*/  @UP4 LDCU.64 UR4, c[0x0][0x888] ;  /* 0x00011100ff0447ac */ /* 0x000e620008000a00 */
[----:B------:R-:W-:Y:S02]  /*70b0*/  @UP4 UPLOP3.LUT UP2, UPT, UPT, UPT, UP3, 0x80, 0x8 ;  /* 0x000000000008489c */ /* 0x000fe40003f4f030 */
[----:B-1----:R-:W-:Y:S04]  /*70c0*/  @UP4 UISETP.NE.U32.AND UP0, UPT, UR4, URZ, UPT ;  /* 0x000000ff0400428c */ /* 0x002fe8000bf05070 */
[----:B------:R-:W-:Y:S03]  /*70d0*/  @UP4 UISETP.NE.AND.EX UP1, UPT, UR5, URZ, UPT, UP0 ;  /* 0x000000ff0500428c */ /* 0x000fe6000bf25300 */
[----:B------:R-:W-:Y:S01]  /*70e0*/  @P2 VOTEU.ANY UP0, P1 ;  /* 0x0000000000ff2886 */ /* 0x000fe20000800100 */
[----:B------:R-:W-:Y:S02]  /*70f0*/  @UP4 USEL UR4, URZ, 0xffffffff, UP0 ;  /* 0xffffffffff044887 */ /* 0x000fe40008000000 */
[----:B------:R-:W-:Y:S01]  /*7100*/  @UP4 USEL UR5, URZ, 0xffffffff, UP1 ;  /* 0xffffffffff054887 */ /* 0x000fe20008800000 */
[----:B------:R-:W-:Y:S01]  /*7110*/  @P2 VOTEU.ANY UP0, P0 ;  /* 0x0000000000ff2886 */ /* 0x000fe20000000100 */
[----:B------:R-:W-:Y:S02]  /*7120*/  PLOP3.LUT P2, PT, PT, PT, PT, 0x8, 0x80 ;  /* 0x000000000080781c */ /* 0x000fe40003f4e170 */
[----:B------:R-:W-:Y:S04]  /*7130*/  @UP2 USEL UR4, UR5, UR4, !UP0 ;  /* 0x0000000405042287 */ /* 0x000fe8000c000000 */
[----:B------:R-:W-:Y:S04]  /*7140*/  @UP4 ULOP3.LUT UR4, UR4, 0x1, URZ, 0xc0, !UPT ;  /* 0x0000000104044892 */ /* 0x000fe8000f8ec0ff */
[----:B------:R-:W-:Y:S06]  /*7150*/  UISETP.NE.U32.OR UP0, UPT, UR4, 0x1, !UP4 ;  /* 0x000000010400788c */ /* 0x000fec000e705470 */
[----:B------:R-:W-:Y:S11]  /*7160*/  PLOP3.LUT P0, PT, PT, PT, UP0, 0x80, 0x8 ;  /* 0x000000000008781c */ /* 0x000ff60003f0f008 */
[----:B------:R-:W-:Y:S02]  /*7170*/  @!UPT UIADD3 URZ, UPT, UPT, URZ, URZ, URZ ;  /* 0x000000fffffff290 */ /* 0x000fe4000fffe0ff */
[----:B------:R-:W-:Y:S04]  /*7180*/  @P0 SHF.L.U32 R4, R30, 0x1f, RZ ;  /* 0x0000001f1e040819 */ /* 0x000fe800000006ff */
[----:B------:R-:W1:Y:S01]  /*7190*/  @P0 SYNCS.PHASECHK.TRANS64.TRYWAIT P1, [UR47+0x2c0], R4 ;  /* 0x0002c004ff0005a7 */ /* 0x000e62000802112f */
[----:B------:R2:W4:Y:S01]  /*71a0*/  SYNCS.PHASECHK.TRANS64.TRYWAIT P3, [UR46+0x300], R3 ;  /* 0x00030003ff0075a7 */ /* 0x000522000806112e */
[----:B-1----:R-:W-:Y:S01]  /*71b0*/  @P0 PLOP3.LUT P2, PT, P1, PT, PT, 0x8, 0x80 ;  /* 0x000000000080081c */ /* 0x002fe20000f4e170 */
[----:B------:R-:W-:Y:S01]  /*71c0*/  @!UPT UIADD3 URZ, UPT, UPT, URZ, URZ, URZ ;  /* 0x000000fffffff290 */ /* 0x000fe2000fffe0ff */
[----:B--2-4-:R-:W-:Y:S11]  /*71d0*/  BRA.U !UP0, `(.L_x_129) ;  /* 0x00000001087c7547 */ /* 0x014ff6000b800000 */
[----:B------:R-:W-:Y:S02]  /*71e0*/  FSETP.NEU.AND P1, PT, RZ, UR45, PT ;  /* 0x0000002dff007c0b */ /* 0x000fe4000bf2d000 */
[----:B------:R-:W-:Y:S01]  /*71f0*/  LOP3.LUT P0, RZ, R27, 0xff, RZ, 0xc0, !PT ;  /* 0x000000ff1bff7812 */ /* 0x000fe2000780c0ff */
[----:B------:R-:W-:Y:S01]  /*7200*/  @!UPT UIADD3 URZ, UPT, UPT, URZ, URZ, URZ ;  /* 0x000000fffffff290 */ /* 0x000fe2000fffe0ff */
[----:B------:R-:W-:Y:S11]  /*7210*/  @!P2 BRA `(.L_x_130) ;  /* 0x00000000000ca947 */ /* 0x000ff60003800000 */
[----:B------:R-:W-:Y:S04]  /*7220*/  SHF.L.U32 R5, R30, 0x1f, RZ ;  /* 0x0000001f1e057819 */ /* 0x000fe800000006ff */
[----:B------:R-:W1:Y:S02]  /*7230*/  SYNCS.PHASECHK.TRANS64.TRYWAIT P2, [UR47+0x2c0], R5 ;  /* 0x0002c005ff0075a7 */ /* 0x000e64000804112f */
[----:B-1----:R-:W-:Y:S05]  /*7240*/  @!P2 BRA `(.L_x_131) ;  /* 0x0000001c00b0a947 */ /* 0x002fea0003800000 */
.L_x_130:
[----:B------:R-:W-:Y:S01]  /*7250*/  UISETP.NE.U32.AND UP0, UPT, UR56, URZ, UPT ;  /* 0x000000ff3800728c */ /* 0x000fe2000bf05070 */
[----:B------:R-:W-:Y:S01]  /*7260*/  CS2R R18, SRZ ;  /* 0x0000000000127805 */ /* 0x000fe2000001ff00 */
[----:B------:R-:W2:Y:S01]  /*7270*/  S2UR UR6, SR_CgaCtaId ;  /* 0x00000000000679c3 */ /* 0x000ea20000008800 */
[----:B------:R-:W-:Y:S01]  /*7280*/  VOTEU.ANY UP1, P1 ;  /* 0x0000000000ff7886 */ /* 0x000fe20000820100 */
[----:B------:R-:W-:Y:S01]  /*7290*/  UISETP.NE.AND.EX UP0, UPT, UR57, URZ, UPT, UP0 ;  /* 0x000000ff3900728c */ /* 0x000fe2000bf05300 */
[----:B------:R-:W-:Y:S01]  /*72a0*/  LOP3.LUT R30, R30, 0x1, RZ, 0x3c, !PT ;  /* 0x000000011e1e7812 */ /* 0x000fe200078e3cff */
[----:B------:R-:W-:Y:S02]  /*72b0*/  USEL UR4, URZ, 0xffffffff, UP1 ;  /* 0xffffffffff047887 */ /* 0x000fe40008800000 */
[----:B------:R-:W-:Y:S03]  /*72c0*/  USEL UR5, URZ, 0xffffffff, UP0 ;  /* 0xffffffffff057887 */ /* 0x000fe60008000000 */
[----:B------:R-:W-:Y:S01]  /*72d0*/  VOTEU.ANY UP0, P0 ;  /* 0x0000000000ff7886 */ /* 0x000fe20000000100 */
[----:B------:R-:W-:Y:S04]  /*72e0*/  @UP3 USEL UR4, UR5, UR4, !UP0 ;  /* 0x0000000405043287 */ /* 0x000fe8000c000000 */
[----:B------:R-:W-:Y:S04]  /*72f0*/  ULOP3.LUT UR4, UR4, 0x1, URZ, 0xc0, !UPT ;  /* 0x0000000104047892 */ /* 0x000fe8000f8ec0ff */
[----:B------:R-:W-:Y:S02]  /*7300*/  UISETP.NE.U32.AND UP0, UPT, UR4, 0x1, UPT ;  /* 0x000000010400788c */ /* 0x000fe4000bf05070 */
[----:B------:R-:W-:Y:S04]  /*7310*/  UIADD3 UR4, UPT, UPT, UR47, 0x2c8, URZ ;  /* 0x000002c82f047890 */ /* 0x000fe8000fffe0ff */
[----:B------:R-:W-:Y:S01]  /*7320*/  PLOP3.LUT P0, PT, PT, PT, UP0, 0x80, 0x8 ;  /* 0x000000000008781c */ /* 0x000fe20003f0f008 */
[----:B--2---:R-:W-:Y:S11]  /*7330*/  UPRMT UR4, UR6, 0x654, UR4 ;  /* 0x0000065406047896 */ /* 0x004ff60008000004 */
[----:B------:R-:W-:Y:S01]  /*7340*/  @!UPT UIADD3 URZ, UPT, UPT, URZ, URZ, URZ ;  /* 0x000000fffffff290 */ /* 0x000fe2000fffe0ff */
[----:B------:R2:W4:Y:S01]  /*7350*/  @P0 LDS.64 R18, [R26+UR47+0x400] ;  /* 0x0004002f1a120984 */ /* 0x0005220008000a00 */
[----:B------:R-:W-:Y:S01]  /*7360*/  @!PT LDS RZ, [RZ] ;  /* 0x00000000fffff984 */ /* 0x000fe20000000800 */
[----:B------:R-:W-:Y:S01]  /*7370*/  @!PT LDS RZ, [RZ] ;  /* 0x00000000fffff984 */ /* 0x000fe20000000800 */
[----:B------:R-:W-:Y:S01]  /*7380*/  @!PT LDS RZ, [RZ] ;  /* 0x00000000fffff984 */ /* 0x000fe20000000800 */
[----:B------:R-:W-:Y:S01]  /*7390*/  @!PT LDS RZ, [RZ] ;  /* 0x00000000fffff984 */ /* 0x000fe20000000800 */
[----:B------:R1:W-:Y:S06]  /*73a0*/  MEMBAR.ALL.CTA ;  /* 0x0000000000007992 */ /* 0x0003ec0000008000 */
[----:B-1----:R-:W1:Y:S02]  /*73b0*/  FENCE.VIEW.ASYNC.S ;  /* 0x00000000000073c6 */ /* 0x002e640000000000 */
[----:B-1----:R-:W-:Y:S01]  /*73c0*/  SYNCS.ARRIVE.TRANS64.RED.A1T0 RZ, [UR4], RZ ;  /* 0x000000ffffff79a7 */ /* 0x002fe20008100404 */
.L_x_129:
[----:B------:R-:W-:Y:S04]  /*73d0*/  SHF.R.U32.HI R5, RZ, 0x15, R17 ;  /* 0x00000015ff057819 */ /* 0x000fe80000011611 */
[----:B------:R-:W-:Y:S01]  /*73e0*/  LOP3.LUT P0, RZ, R5, 0x3, R28, 0x48, !PT ;  /* 0x0000000305ff7812 */ /* 0x000fe2000780481c */
[----:B------:R-:W-:Y:S01]  /*73f0*/  @!UPT UIADD3 URZ, UPT, UPT, URZ, URZ, URZ ;  /* 0x000000fffffff290 */ /* 0x000fe2000fffe0ff */
[----:B------:R-:W-:Y:S11]  /*7400*/  @P3 BRA `(.L_x_132) ;  /* 0x0000000000083947 */ /* 0x000ff60003800000 */
[----:B------:R-:W1:Y:S02]  /*7410*/  SYNCS.PHASECHK.TRANS64.TRYWAIT P1, [UR46+0x300], R3 ;  /* 0x00030003ff0075a7 */ /* 0x000e64000802112e */
[----:B-1----:R-:W-:Y:S05]  /*7420*/  @!P1 BRA `(.L_x_133) ;  /* 0x0000001c00509947 */ /* 0x002fea0003800000 */
.L_x_132:
[----:B------:R-:W-:Y:S05]  /*7430*/  @!P0 BRA `(.L_x_134) ;  /* 0x0000000000408947 */ /* 0x000fea0003800000 */
[----:B------:R-:W1:Y:S01]  /*7440*/  LDCU.64 UR8, c[0x4][0x68] ;  /* 0x01000d00ff0877ac */ /* 0x000e620008000a00 */
[----:B------:R-:W-:Y:S01]  /*7450*/  MOV R15, 0x0 ;  /* 0x00000000000f7802 */ /* 0x000fe20000000f00 */
[----:B------:R-:W-:Y:S02]  /*7460*/  HFMA2 R12, -RZ, RZ, 0, 5.9604644775390625e-08 ;  /* 0x00000001ff0c7431 */ /* 0x000fe400000001ff */
[----:B------:R-:W-:Y:S02]  /*7470*/  IMAD.MOV.U32 R8, RZ, RZ, 0x192 ;  /* 0x00000192ff087424 */ /* 0x000fe400078e00ff */
[----:B------:R-:W-:Y:S01]  /*7480*/  IMAD.MOV.U32 R13, RZ, RZ, RZ ;  /* 0x000000ffff0d7224 */ /* 0x000fe200078e00ff */
[----:B------:R-:W2:Y:S01]  /*7490*/  LDCU.64 UR6, c[0x4][0x70] ;  /* 0x01000e00ff0677ac */ /* 0x000ea20008000a00 */
[----:B------:R-:W3:Y:S01]  /*74a0*/  LDC.64 R14, c[0x4][R15] ;  /* 0x010000000f0e7b82 */ /* 0x000ee20000000a00 */
[----:B------:R-:W4:Y:S01]  /*74b0*/  LDCU.64 UR4, c[0x4][0x8] ;  /* 0x01000100ff0477ac */ /* 0x000f220008000a00 */
[----:B-1----:R-:W-:Y:S01]  /*74c0*/  MOV R5, UR9 ;  /* 0x0000000900057c02 */ /* 0x002fe20008000f00 */
[----:B------:R-:W-:Y:S01]  /*74d0*/  IMAD.U32 R4, RZ, RZ, UR8 ;  /* 0x00000008ff047e24 */ /* 0x000fe2000f8e00ff */
[----:B--2---:R-:W-:Y:S01]  /*74e0*/  MOV R7, UR7 ;  /* 0x0000000700077c02 */ /* 0x004fe20008000f00 */
[----:B------:R-:W-:Y:S01]  /*74f0*/  IMAD.U32 R6, RZ, RZ, UR6 ;  /* 0x00000006ff067e24 */ /* 0x000fe2000f8e00ff */
[----:B----4-:R-:W-:Y:S01]  /*7500*/  MOV R11, UR5 ;  /* 0x00000005000b7c02 */ /* 0x010fe20008000f00 */
[----:B------:R-:W-:Y:S02]  /*7510*/  IMAD.U32 R10, RZ, RZ, UR4 ;  /* 0x00000004ff0a7e24 */ /* 0x000fe4000f8e00ff */
[----:B------:R-:W-:Y:S07]  /*7520*/  LEPC R20, `(.L_x_134) ;  /* 0x000000001014794e */ /* 0x000fee0000000000 */
[----:B---3-5:R-:W-:Y:S05]  /*7530*/  CALL.ABS.NOINC R14 ;  /* 0x000000000e007343 */ /* 0x028fea0003c00000 */
.L_x_134:
[----:B------:R-:W-:Y:S01]  /*7540*/  ISETP.NE.AND P0, PT, R33, RZ, PT ;  /* 0x000000ff2100720c */ /* 0x000fe20003f05270 */
[----:B------:R-:W-:Y:S05]  /*7550*/  WARPSYNC.ALL ;  /* 0x0000000000007948 */ /* 0x000fea0003800000 */
[----:B------:R-:W-:Y:S01]  /*7560*/  R2UR UR4, R17 ;  /* 0x00000000110472ca */ /* 0x000fe200000e0000 */
[----:B------:R-:W1:Y:S01]  /*7570*/  S2UR UR5, SR_CgaCtaId ;  /* 0x00000000000579c3 */ /* 0x000e620000008800 */
[-C--:B----4-:R-:W-:Y:S01]  /*7580*/  F2FP.F16.E4M3.UNPACK_B R0, R18.reuse ;  /* 0x00000012ff00723e */ /* 0x090fe200020006ff */
[----:B------:R-:W-:Y:S01]  /*7590*/  BSSY.RECONVERGENT B0, `(.L_x_135) ;  /* 0x000003a000007945 */ /* 0x000fe20003800200 */
[-C--:B------:R-:W-:Y:S02]  /*75a0*/  F2FP.F16.E4M3.UNPACK_B R14, R19.reuse ;  /* 0x00000013ff0e723e */ /* 0x080fe400020006ff */
[----:B------:R-:W-:Y:S01]  /*75b0*/  F2FP.F16.E4M3.UNPACK_B R12, R18.H1 ;  /* 0x00000012ff0c723e */ /* 0x000fe200030006ff */
[--C-:B------:R-:W-:Y:S01]  /*75c0*/  HADD2.F32 R3, -RZ, R0.reuse.H0_H0 ;  /* 0x20000000ff037230 */ /* 0x100fe20000004100 */
[----:B------:R-:W-:Y:S01]  /*75d0*/  F2FP.F16.E4M3.UNPACK_B R18, R19.H1 ;  /* 0x00000013ff12723e */ /* 0x000fe200030006ff */
[----:B------:R-:W-:Y:S02]  /*75e0*/  HADD2.F32 R0, -RZ, R0.H1_H1 ;  /* 0x30000000ff007230 */ /* 0x000fe40000004100 */
[----:B------:R-:W-:Y:S02]  /*75f0*/  HADD2.F32 R15, -RZ, R14.H0_H0 ;  /* 0x2000000eff0f7230 */ /* 0x000fe40000004100 */
[----:B------:R-:W-:Y:S01]  /*7600*/  LDTM.16dp32bit_t0_t15.x8 R4, tmem[UR4] ;  /* 0x00000004000479ee */ /* 0x000fe20008980000 */
[----:B------:R-:W3:Y:S01]  /*7610*/  LDTM.16dp32bit_t16_t31.x8 R4, tmem[UR4+0x8] ;  /* 0x00000804000479ee */ /* 0x000ee200089a0000 */
[--C-:B------:R-:W-:Y:S01]  /*7620*/  HADD2.F32 R13, -RZ, R12.reuse.H0_H0 ;  /* 0x2000000cff0d7230 */ /* 0x100fe20000004100 */
[----:B------:R-:W-:Y:S01]  /*7630*/  UIADD3 UR4, UPT, UPT, UR46, 0x320, URZ ;  /* 0x000003202e047890 */ /* 0x000fe2000fffe0ff */
[----:B------:R-:W-:Y:S01]  /*7640*/  HADD2.F32 R12, -RZ, R12.H1_H1 ;  /* 0x3000000cff0c7230 */ /* 0x000fe20000004100 */
[----:B------:R-:W-:Y:S01]  /*7650*/  NOP ;  /* 0x0000000000007918 */ /* 0x000fe20000000000 */
[----:B------:R-:W-:Y:S02]  /*7660*/  HADD2.F32 R14, -RZ, R14.H1_H1 ;  /* 0x3000000eff0e7230 */ /* 0x000fe40000004100 */
[--C-:B------:R-:W-:Y:S02]  /*7670*/  HADD2.F32 R19, -RZ, R18.reuse.H0_H0 ;  /* 0x20000012ff137230 */ /* 0x100fe40000004100 */
[----:B------:R-:W-:Y:S02]  /*7680*/  HADD2.F32 R18, -RZ, R18.H1_H1 ;  /* 0x30000012ff127230 */ /* 0x000fe40000004100 */
[C---:B---3-5:R-:W-:Y:S01]  /*7690*/  FMUL R4, R16.reuse, R4 ;  /* 0x0000000410047220 */ /* 0x068fe20000400000 */
[C---:B------:R-:W-:Y:S01]  /*76a0*/  FMUL R5, R16.reuse, R5 ;  /* 0x0000000510057220 */ /* 0x040fe20000400000 */
[C---:B------:R-:W-:Y:S01]  /*76b0*/  FMUL R6, R16.reuse, R6 ;  /* 0x0000000610067220 */ /* 0x040fe20000400000 */
[C---:B------:R-:W-:Y:S01]  /*76c0*/  FMUL R7, R16.reuse, R7 ;  /* 0x0000000710077220 */ /* 0x040fe20000400000 */
[----:B------:R-:W-:Y:S01]  /*76d0*/  FFMA R4, R3, UR45, R4 ;  /* 0x0000002d03047c23 */ /* 0x000fe20008000004 */
[----:B------:R-:W-:Y:S01]  /*76e0*/  FMUL R8, R16, R8 ;  /* 0x0000000810087220 */ /* 0x000fe20000400000 */
[----:B------:R-:W-:Y:S01]  /*76f0*/  FFMA R5, R0, UR45, R5 ;  /* 0x0000002d00057c23 */ /* 0x000fe20008000005 */
[C---:B------:R-:W-:Y:S01]  /*7700*/  FMUL R9, R16.reuse, R9 ;  /* 0x0000000910097220 */ /* 0x040fe20000400000 */
[----:B------:R-:W-:Y:S01]  /*7710*/  FFMA R6, R13, UR45, R6 ;  /* 0x0000002d0d067c23 */ /* 0x000fe20008000006 */
[----:B------:R-:W-:Y:S01]  /*7720*/  FMUL R10, R16, R10 ;  /* 0x0000000a100a7220 */ /* 0x000fe20000400000 */
[----:B------:R-:W-:Y:S01]  /*7730*/  FFMA R7, R12, UR45, R7 ;  /* 0x0000002d0c077c23 */ /* 0x000fe20008000007 */
[----:B------:R-:W-:Y:S01]  /*7740*/  FMUL R11, R16, R11 ;  /* 0x0000000b100b7220 */ /* 0x000fe20000400000 */
[----:B------:R-:W-:Y:S01]  /*7750*/  FFMA R8, R15, UR45, R8 ;  /* 0x0000002d0f087c23 */ /* 0x000fe20008000008 */
[----:B------:R-:W-:Y:S01]  /*7760*/  FFMA R9, R14, UR45, R9 ;  /* 0x0000002d0e097c23 */ /* 0x000fe20008000009 */
[----:B------:R-:W-:Y:S01]  /*7770*/  FFMA R10, R19, UR45, R10 ;  /* 0x0000002d130a7c23 */ /* 0x000fe2000800000a */
[----:B------:R-:W-:Y:S01]  /*7780*/  FFMA R11, R18, UR45, R11 ;  /* 0x0000002d120b7c23 */ /* 0x000fe2000800000b */
[----:B-1----:R-:W-:Y:S01]  /*7790*/  UPRMT UR4, UR5, 0x654, UR4 ;  /* 0x0000065405047896 */ /* 0x002fe20008000004 */
[----:B------:R-:W-:Y:S03]  /*77a0*/  F2FP.SATFINITE.E4M3.F32.PACK_AB_MERGE_C R35, R7, R6, RZ ;  /* 0x000000060723723e */ /* 0x000fe600048070ff */
[----:B------:R-:W-:Y:S02]  /*77b0*/  F2FP.SATFINITE.E4M3.F32.PACK_AB_MERGE_C R36, R11, R10, RZ ;  /* 0x0000000a0b24723e */ /* 0x000fe400048070ff */
[----:B------:R-:W-:Y:S02]  /*77c0*/  F2FP.SATFINITE.E4M3.F32.PACK_AB_MERGE_C R20, R5, R4, R35 ;  /* 0x000000040514723e */ /* 0x000fe40004807023 */
[----:B------:R-:W-:Y:S01]  /*77d0*/  F2FP.SATFINITE.E4M3.F32.PACK_AB_MERGE_C R21, R9, R8, R36 ;  /* 0x000000080915723e */ /* 0x000fe20004807024 */
[----:B------:R-:W-:Y:S01]  /*77e0*/  SYNCS.ARRIVE.TRANS64.RED.A1T0 RZ, [UR4], RZ ;  /* 0x000000ffffff79a7 */ /* 0x000fe20008100404 */
[----:B------:R-:W-:Y:S03]  /*77f0*/  UIADD3 UR4, UPT, UPT, UR39, 0x1, URZ ;  /* 0x0000000127047890 */ /* 0x000fe6000fffe0ff */
[----:B------:R1:W-:Y:S01]  /*7800*/  STS.64 [R26+UR47+0x800], R20 ;  /* 0x000800141a007988 */ /* 0x0003e20008000a2f */
[----:B------:R-:W-:Y:S01]  /*7810*/  @!PT LDS RZ, [RZ] ;  /* 0x00000000fffff984 */ /* 0x000fe20000000800 */
[----:B------:R-:W-:Y:S01]  /*7820*/  @!PT LDS RZ, [RZ] ;  /* 0x00000000fffff984 */ /* 0x000fe20000000800 */
[----:B------:R-:W-:Y:S01]  /*7830*/  @!PT LDS RZ, [RZ] ;  /* 0x00000000fffff984 */ /* 0x000fe20000000800 */
[----:B------:R-:W-:Y:S01]  /*7840*/  @!PT LDS RZ, [RZ] ;  /* 0x00000000fffff984 */ /* 0x000fe20000000800 */
[----:B------:R3:W-:Y:S06]  /*7850*/  MEMBAR.ALL.CTA ;  /* 0x0000000000007992 */ /* 0x0007ec0000008000 */
[----:B---3--:R-:W3:Y:S02]  /*7860*/  FENCE.VIEW.ASYNC.S ;  /* 0x00000000000073c6 */ /* 0x008ee40000000000 */
[----:B---3--:R-:W-:Y:S06]  /*7870*/  BAR.SYNC.DEFER_BLOCKING 0x1, 0x80 ;  /* 0x0042000000007b1d */ /* 0x008fec0000010000 */
[----:B------:R-:W-:Y:S05]  /*7880*/  @P0 BRA `(.L_x_136) ;  /* 0x0000000000280947 */ /* 0x000fea0003800000 */
[----:B------:R-:W3:Y:S01]  /*7890*/  LDCU.64 UR12, c[0x0][0x348] ;  /* 0x00006900ff0c77ac */ /* 0x000ee20008000a00 */
[----:B------:R-:W-:Y:S02]  /*78a0*/  USHF.L.U32 UR9, UR48, 0x4, URZ ;  /* 0x0000000430097899 */ /* 0x000fe400080006ff */
[----:B------:R-:W-:Y:S02]  /*78b0*/  USHF.L.U32 UR10, UR49, 0x6, URZ ;  /* 0x00000006310a7899 */ /* 0x000fe400080006ff */
[----:B------:R-:W-:Y:S01]  /*78c0*/  UIADD3 UR8, UPT, UPT, UR47, 0x800, URZ ;  /* 0x000008002f087890 */ /* 0x000fe2000fffe0ff */
[----:B------:R-:W-:Y:S01]  /*78d0*/  UMOV UR11, UR36 ;  /* 0x00000024000b7c82 */ /* 0x000fe20008000000 */
[----:B---3--:R-:W-:Y:S04]  /*78e0*/  UIADD3 UR6, UP0, UPT, UR12, 0x680, URZ ;  /* 0x000006800c067890 */ /* 0x008fe8000ff1e0ff */
[----:B------:R-:W-:Y:S09]  /*78f0*/  UIADD3.X UR7, UPT, UPT, URZ, UR13, URZ, UP0, !UPT ;  /* 0x0000000dff077290 */ /* 0x000ff200087fe4ff */
[----:B------:R3:W-:Y:S01]  /*7900*/  UTMASTG.3D [UR8], [UR6] ;  /* 0x00000008060073b5 */ /* 0x0007e20008010000 */
[----:B------:R0:W-:Y:S01]  /*7910*/  UTMACMDFLUSH ;  /* 0x00000000000079b7 */ /* 0x0001e20000000000 */
[----:B---3--:R-:W-:Y:S04]  /*7920*/  DEPBAR.LE SB0, 0x0 ;  /* 0x000080000000791a */ /* 0x008fe80000000000 */
.L_x_136:
[----:B------:R-:W-:Y:S05]  /*7930*/  BSYNC.RECONVERGENT B0 ;  /* 0x0000000000007941 */ /* 0x000fea0003800200 */
.L_x_135:
[----:B------:R-:W-:Y:S01]  /*7940*/  UISETP.NE.AND UP1, UPT, UR50, URZ, UPT ;  /* 0x000000ff3200728c */ /* 0x000fe2000bf25270 */
[----:B------:R-:W-:Y:S01]  /*7950*/  R2UR UR5, R29 ;  /* 0x000000001d0572ca */ /* 0x000fe200000e0000 */
[----:B------:R-:W-:Y:S01]  /*7960*/  UISETP.NE.AND UP0, UPT, UR4, 0x4, UPT ;  /* 0x000000040400788c */ /* 0x000fe2000bf05270 */
[----:B------:R-:W-:Y:S01]  /*7970*/  BAR.SYNC.DEFER_BLOCKING 0x1, 0x80 ;  /* 0x0042000000007b1d */ /* 0x000fe20000010000 */
[C---:B------:R-:W-:Y:S01]  /*7980*/  ISETP.NE.AND P0, PT, R34.reuse, 0x2, PT ;  /* 0x000000022200780c */ /* 0x040fe20003f05270 */
[----:B------:R-:W-:Y:S02]  /*7990*/  UIADD3 UR48, UPT, UPT, UR37, UR63, URZ ;  /* 0x0000003f25307290 */ /* 0x000fe4000fffe0ff */
[----:B------:R-:W-:Y:S01]  /*79a0*/  USEL UR39, UR4, URZ, UP0 ;  /* 0x000000ff04277287 */ /* 0x000fe20008000000 */
[----:B------:R-:W-:Y:S02]  /*79b0*/  SEL R0, RZ, 0x1, P0 ;  /* 0x00000001ff007807 */ /* 0x000fe40000000000 */
[----:B------:R-:W-:Y:S02]  /*79c0*/  SEL R34, R34, RZ, P0 ;  /* 0x000000ff22227207 */ /* 0x000fe40000000000 */
[----:B------:R-:W-:Y:S02]  /*79d0*/  LOP3.LUT R31, R31, R0, RZ, 0x3c, !PT ;  /* 0x000000001f1f7212 */ /* 0x000fe400078e3cff */
[----:B------:R-:W-:Y:S02]  /*79e0*/  UIADD3 UR49, UPT, UPT, UR38, UR5, URZ ;  /* 0x0000000526317290 */ /* 0x000fe4000fffe0ff */
[----:B------:R-:W-:Y:S06]  /*79f0*/  USEL UR5, URZ, 0x1, UP0 ;  /* 0x00000001ff057887 */ /* 0x000fec0008000000 */
[----:B------:R-:W-:Y:S01]  /*7a00*/  LOP3.LUT R32, R32, UR5, RZ, 0x3c, !PT ;  /* 0x0000000520207c12 */ /* 0x000fe2000f8e3cff */
[----:B------:R-:W-:Y:S01]  /*7a10*/  UMOV UR36, UR59 ;  /* 0x0000003b00247c82 */ /* 0x000fe20008000000 */
[----:B------:R-:W-:Y:S05]  /*7a20*/  BRA.U UP1, `(.L_x_137) ;  /* 0xffffffed01447547 */ /* 0x000fea000b83ffff */
[----:B------:R-:W-:Y:S05]  /*7a30*/  EXIT ;  /* 0x000000000000794d */ /* 0x000fea0003800000 */
.L_x_25:
[----:B-1----:R1:W3:Y:S02]  /*7a40*/  SYNCS.PHASECHK.TRANS64.TRYWAIT P0, [R0+URZ+0x350], R3 ;  /* 0x00035003000075a7 */ /* 0x0022e400080011ff */
[----:B---3--:R-:W-:Y:S05]  /*7a50*/  @!P0 NANOSLEEP.SYNCS 0x989680 ;  /* 0x009896800000895d */ /* 0x008fea0003900000 */
[----:B------:R-:W3:Y:S02]  /*7a60*/  @!P0 SYNCS.PHASECHK.TRANS64 P0, [R0+URZ+0x350], R3 ;  /* 0x00035003000085a7 */ /* 0x000ee400080010ff */
[----:B---3--:R-:W-:Y:S05]  /*7a70*/  @!P0 BRA `(.L_x_25) ;  /* 0xfffffffc00f08947 */ /* 0x008fea000383ffff */
[----:B------:R-:W-:Y:S05]  /*7a80*/  BRA `(.L_x_138) ;  /* 0xffffffa000ac7947 */ /* 0x000fea000383ffff */
.L_x_28:
[----:B-1----:R-:W-:-:S07]  /*7a90*/  MOV R0, UR33 ;  /* 0x0000002100007c02 */ /* 0x002fce0008000f00 */
.L_x_139:
[----:B-1----:R1:W3:Y:S02]  /*7aa0*/  SYNCS.PHASECHK.TRANS64.TRYWAIT P0, [R0+URZ+0x160], R3 ;  /* 0x00016003000075a7 */ /* 0x0022e400080011ff */
[----:B---3--:R-:W-:Y:S05]  /*7ab0*/  @!P0 NANOSLEEP.SYNCS 0x989680 ;  /* 0x009896800000895d */ /* 0x008fea0003900000 */
[----:B------:R-:W3:Y:S02]  /*7ac0*/  @!P0 SYNCS.PHASECHK.TRANS64 P0, [R0+URZ+0x160], R3 ;  /* 0x00016003000085a7 */ /* 0x000ee400080010ff */
[----:B---3--:R-:W-:Y:S05]  /*7ad0*/  @!P0 BRA `(.L_x_139) ;  /* 0xfffffffc00f08947 */ /* 0x008fea000383ffff */
[----:B------:R-:W-:Y:S05]  /*7ae0*/  BRA `(.L_x_27) ;  /* 0xffffffa000ec7947 */ /* 0x000fea000383ffff */
.L_x_35:
[----:B-1----:R-:W-:-:S07]  /*7af0*/  MOV R0, UR9 ;  /* 0x0000000900007c02 */ /* 0x002fce0008000f00 */
.L_x_140:
[----:B-1----:R1:W3:Y:S02]  /*7b00*/  SYNCS.PHASECHK.TRANS64.TRYWAIT P0, [R0+URZ+0x160], R3 ;  /* 0x00016003000075a7 */ /* 0x0022e400080011ff */
[----:B---3--:R-:W-:Y:S05]  /*7b10*/  @!P0 NANOSLEEP.SYNCS 0x989680 ;  /* 0x009896800000895d */ /* 0x008fea0003900000 */
[----:B------:R-:W3:Y:S02]  /*7b20*/  @!P0 SYNCS.PHASECHK.TRANS64 P0, [R0+URZ+0x160], R3 ;  /* 0x00016003000085a7 */ /* 0x000ee400080010ff */
[----:B---3--:R-:W-:Y:S05]  /*7b30*/  @!P0 BRA `(.L_x_140) ;  /* 0xfffffffc00f08947 */ /* 0x008fea000383ffff */
[----:B------:R-:W-:Y:S05]  /*7b40*/  BRA `(.L_x_34) ;  /* 0xffffffa400a87947 */ /* 0x000fea000383ffff */
.L_x_40:
[----:B-1----:R1:W3:Y:S02]  /*7b50*/  SYNCS.PHASECHK.TRANS64.TRYWAIT P0, [R3+URZ+0x2e0], R0 ;  /* 0x0002e000030075a7 */ /* 0x0022e400080011ff */
[----:B---3--:R-:W-:Y:S05]  /*7b60*/  @!P0 NANOSLEEP.SYNCS 0x989680 ;  /* 0x009896800000895d */ /* 0x008fea0003900000 */
[----:B------:R-:W3:Y:S02]  /*7b70*/  @!P0 SYNCS.PHASECHK.TRANS64 P0, [R3+URZ+0x2e0], R0 ;  /* 0x0002e000030085a7 */ /* 0x000ee400080010ff */
[----:B---3--:R-:W-:Y:S05]  /*7b80*/  @!P0 BRA `(.L_x_40) ;  /* 0xfffffffc00f08947 */ /* 0x008fea000383ffff */
[----:B------:R-:W-:Y:S05]  /*7b90*/  BRA `(.L_x_141) ;  /* 0xffffffa800487947 */ /* 0x000fea000383ffff */
.L_x_44:
[----:B-1----:R-:W-:-:S07]  /*7ba0*/  MOV R0, UR4 ;  /* 0x0000000400007c02 */ /* 0x002fce0008000f00 */
.L_x_142:
[----:B-1----:R1:W3:Y:S02]  /*7bb0*/  SYNCS.PHASECHK.TRANS64.TRYWAIT P0, [R0+URZ], R3 ;  /* 0x00000003000075a7 */ /* 0x0022e400080011ff */
[----:B---3--:R-:W-:Y:S05]  /*7bc0*/  @!P0 NANOSLEEP.SYNCS 0x989680 ;  /* 0x009896800000895d */ /* 0x008fea0003900000 */
[----:B------:R-:W3:Y:S02]  /*7bd0*/  @!P0 SYNCS.PHASECHK.TRANS64 P0, [R0+URZ], R3 ;  /* 0x00000003000085a7 */ /* 0x000ee400080010ff */
[----:B---3--:R-:W-:Y:S05]  /*7be0*/  @!P0 BRA `(.L_x_142) ;  /* 0xfffffffc00f08947 */ /* 0x008fea000383ffff */
[----:B------:R-:W-:Y:S05]  /*7bf0*/  BRA `(.L_x_143) ;  /* 0xffffffac00f07947 */ /* 0x000fea000383ffff */
.L_x_45:
[----:B------:R-:W-:-:S07]  /*7c00*/  MOV R0, UR5 ;  /* 0x0000000500007c02 */ /* 0x000fce0008000f00 */
.L_x_144:
[----:B-1----:R1:W3:Y:S02]  /*7c10*/  SYNCS.PHASECHK.TRANS64.TRYWAIT P0, [R0+URZ], R3 ;  /* 0x00000003000075a7 */ /* 0x0022e400080011ff */
[----:B---3--:R-:W-:Y:S05]  /*7c20*/  @!P0 NANOSLEEP.SYNCS 0x989680 ;  /* 0x009896800000895d */ /* 0x008fea0003900000 */
[----:B------:R-:W3:Y:S02]  /*7c30*/  @!P0 SYNCS.PHASECHK.TRANS64 P0, [R0+URZ], R3 ;  /* 0x00000003000085a7 */ /* 0x000ee400080010ff */
[----:B---3--:R-:W-:Y:S05]  /*7c40*/  @!P0 BRA `(.L_x_144) ;  /* 0xfffffffc00f08947 */ /* 0x008fea000383ffff */
[----:B------:R-:W-:Y:S05]  /*7c50*/  BRA `(.L_x_145) ;  /* 0xffffffac00fc7947 */ /* 0x000fea000383ffff */
.L_x_46:
[----:B------:R-:W-:-:S07]  /*7c60*/  MOV R0, UR5 ;  /* 0x0000000500007c02 */ /* 0x000fce0008000f00 */
.L_x_146:
[----:B-1----:R1:W3:Y:S02]  /*7c70*/  SYNCS.PHASECHK.TRANS64.TRYWAIT P0, [R0+URZ], R3 ;  /* 0x00000003000075a7 */ /* 0x0022e400080011ff */
[----:B---3--:R-:W-:Y:S05]  /*7c80*/  @!P0 NANOSLEEP.SYNCS 0x989680 ;  /* 0x009896800000895d */ /* 0x008fea0003900000 */
[----:B------:R-:W3:Y:S02]  /*7c90*/  @!P0 SYNCS.PHASECHK.TRANS64 P0, [R0+URZ], R3 ;  /* 0x00000003000085a7 */ /* 0x000ee400080010ff */
[----:B---3--:R-:W-:Y:S05]  /*7ca0*/  @!P0 BRA `(.L_x_146) ;  /* 0xfffffffc00f08947 */ /* 0x008fea000383ffff */
[----:B------:R-:W-:Y:S05]  /*7cb0*/  BRA `(.L_x_147) ;  /* 0xffffffb000087947 */ /* 0x000fea000383ffff */
.L_x_47:
[----:B------:R-:W-:-:S07]  /*7cc0*/  MOV R0, UR5 ;  /* 0x0000000500007c02 */ /* 0x000fce0008000f00 */
.L_x_148:
[----:B-1----:R1:W3:Y:S02]  /*7cd0*/  SYNCS.PHASECHK.TRANS64.TRYWAIT P0, [R0+URZ], R3 ;  /* 0x00000003000075a7 */ /* 0x0022e400080011ff */
[----:B---3--:R-:W-:Y:S05]  /*7ce0*/  @!P0 NANOSLEEP.SYNCS 0x989680 ;  /* 0x009896800000895d */ /* 0x008fea0003900000 */
[----:B------:R-:W3:Y:S02]  /*7cf0*/  @!P0 SYNCS.PHASECHK.TRANS64 P0, [R0+URZ], R3 ;  /* 0x00000003000085a7 */ /* 0x000ee400080010ff */
[----:B---3--:R-:W-:Y:S05]  /*7d00*/  @!P0 BRA `(.L_x_148) ;  /* 0xfffffffc00f08947 */ /* 0x008fea000383ffff */
[----:B------:R-:W-:Y:S05]  /*7d10*/  BRA `(.L_x_149) ;  /* 0xffffffb000147947 */ /* 0x000fea000383ffff */
.L_x_48:
[----:B------:R-:W-:-:S07]  /*7d20*/  MOV R0, UR5 ;  /* 0x0000000500007c02 */ /* 0x000fce0008000f00 */
.L_x_150:
[----:B-1----:R1:W3:Y:S02]  /*7d30*/  SYNCS.PHASECHK.TRANS64.TRYWAIT P0, [R0+URZ], R3 ;  /* 0x00000003000075a7 */ /* 0x0022e400080011ff */
[----:B---3--:R-:W-:Y:S05]  /*7d40*/  @!P0 NANOSLEEP.SYNCS 0x989680 ;  /* 0x009896800000895d */ /* 0x008fea0003900000 */
[----:B------:R-:W3:Y:S02]  /*7d50*/  @!P0 SYNCS.PHASECHK.TRANS64 P0, [R0+URZ], R3 ;  /* 0x00000003000085a7 */ /* 0x000ee400080010ff */
[----:B---3--:R-:W-:Y:S05]  /*7d60*/  @!P0 BRA `(.L_x_150) ;  /* 0xfffffffc00f08947 */ /* 0x008fea000383ffff */
[----:B------:R-:W-:Y:S05]  /*7d70*/  BRA `(.L_x_151) ;  /* 0xffffffb000207947 */ /* 0x000fea000383ffff */
.L_x_49:
[----:B------:R-:W-:-:S07]  /*7d80*/  MOV R0, UR5 ;  /* 0x0000000500007c02 */ /* 0x000fce0008000f00 */
.L_x_152:
[----:B-1----:R1:W3:Y:S02]  /*7d90*/  SYNCS.PHASECHK.TRANS64.TRYWAIT P0, [R0+URZ], R3 ;  /* 0x00000003000075a7 */ /* 0x0022e400080011ff */
[----:B---3--:R-:W-:Y:S05]  /*7da0*/  @!P0 NANOSLEEP.SYNCS 0x989680 ;  /* 0x009896800000895d */ /* 0x008fea0003900000 */
[----:B------:R-:W3:Y:S02]  /*7db0*/  @!P0 SYNCS.PHASECHK.TRANS64 P0, [R0+URZ], R3 ;  /* 0x00000003000085a7 */ /* 0x000ee400080010ff */
[----:B---3--:R-:W-:Y:S05]  /*7dc0*/  @!P0 BRA `(.L_x_152) ;  /* 0xfffffffc00f08947 */ /* 0x008fea000383ffff */
[----:B------:R-:W-:Y:S05]  /*7dd0*/  BRA `(.L_x_153) ;  /* 0xffffffb0002c7947 */ /* 0x000fea000383ffff */
.L_x_50:
[----:B------:R-:W-:-:S07]  /*7de0*/  MOV R0, UR5 ;  /* 0x0000000500007c02 */ /* 0x000fce0008000f00 */
.L_x_154:
[----:B-1----:R1:W3:Y:S02]  /*7df0*/  SYNCS.PHASECHK.TRANS64.TRYWAIT P0, [R0+URZ], R3 ;  /* 0x00000003000075a7 */ /* 0x0022e400080011ff */
[----:B---3--:R-:W-:Y:S05]  /*7e00*/  @!P0 NANOSLEEP.SYNCS 0x989680 ;  /* 0x009896800000895d */ /* 0x008fea0003900000 */
[----:B------:R-:W3:Y:S02]  /*7e10*/  @!P0 SYNCS.PHASECHK.TRANS64 P0, [R0+URZ], R3 ;  /* 0x00000003000085a7 */ /* 0x000ee400080010ff */
[----:B---3--:R-:W-:Y:S05]  /*7e20*/  @!P0 BRA `(.L_x_154) ;  /* 0xfffffffc00f08947 */ /* 0x008fea000383ffff */
[----:B------:R-:W-:Y:S05]  /*7e30*/  BRA `(.L_x_155) ;  /* 0xffffffb000387947 */ /* 0x000fea000383ffff */
.L_x_51:
[----:B------:R-:W-:-:S07]  /*7e40*/  MOV R0, UR5 ;  /* 0x0000000500007c02 */ /* 0x000fce0008000f00 */
.L_x_156:
[----:B-1----:R1:W3:Y:S02]  /*7e50*/  SYNCS.PHASECHK.TRANS64.TRYWAIT P0, [R0+URZ], R3 ;  /* 0x00000003000075a7 */ /* 0x0022e400080011ff */
[----:B---3--:R-:W-:Y:S05]  /*7e60*/  @!P0 NANOSLEEP.SYNCS 0x989680 ;  /* 0x009896800000895d */ /* 0x008fea0003900000 */
[----:B------:R-:W3:Y:S02]  /*7e70*/  @!P0 SYNCS.PHASECHK.TRANS64 P0, [R0+URZ], R3 ;  /* 0x00000003000085a7 */ /* 0x000ee400080010ff */
[----:B---3--:R-:W-:Y:S05]  /*7e80*/  @!P0 BRA `(.L_x_156) ;  /* 0xfffffffc00f08947 */ /* 0x008fea000383ffff */
[----:B------:R-:W-:Y:S05]  /*7e90*/  BRA `(.L_x_157) ;  /* 0xffffffb000447947 */ /* 0x000fea000383ffff */
.L_x_52:
[----:B------:R-:W-:-:S07]  /*7ea0*/  MOV R0, UR5 ;  /* 0x0000000500007c02 */ /* 0x000fce0008000f00 */
.L_x_158:
[----:B-1----:R1:W3:Y:S02]  /*7eb0*/  SYNCS.PHASECHK.TRANS64.TRYWAIT P0, [R0+URZ], R3 ;  /* 0x00000003000075a7 */ /* 0x0022e400080011ff */
[----:B---3--:R-:W-:Y:S05]  /*7ec0*/  @!P0 NANOSLEEP.SYNCS 0x989680 ;  /* 0x009896800000895d */ /* 0x008fea0003900000 */
[----:B------:R-:W3:Y:S02]  /*7ed0*/  @!P0 SYNCS.PHASECHK.TRANS64 P0, [R0+URZ], R3 ;  /* 0x00000003000085a7 */ /* 0x000ee400080010ff */
[----:B---3--:R-:W-:Y:S05]  /*7ee0*/  @!P0 BRA `(.L_x_158) ;  /* 0xfffffffc00f08947 */ /* 0x008fea000383ffff */
[----:B------:R-:W-:Y:S05]  /*7ef0*/  BRA `(.L_x_159) ;  /* 0xffffffb000507947 */ /* 0x000fea000383ffff */
.L_x_53:
[----:B------:R-:W-:-:S07]  /*7f00*/  MOV R0, UR5 ;  /* 0x0000000500007c02 */ /* 0x000fce0008000f00 */
.L_x_160:
[----:B-1----:R1:W3:Y:S02]  /*7f10*/  SYNCS.PHASECHK.TRANS64.TRYWAIT P0, [R0+URZ], R3 ;  /* 0x00000003000075a7 */ /* 0x0022e400080011ff */
[----:B---3--:R-:W-:Y:S05]  /*7f20*/  @!P0 NANOSLEEP.SYNCS 0x989680 ;  /* 0x009896800000895d */ /* 0x008fea0003900000 */
[----:B------:R-:W3:Y:S02]  /*7f30*/  @!P0 SYNCS.PHASECHK.TRANS64 P0, [R0+URZ], R3 ;  /* 0x00000003000085a7 */ /* 0x000ee400080010ff */
[----:B---3--:R-:W-:Y:S05]  /*7f40*/  @!P0 BRA `(.L_x_160) ;  /* 0xfffffffc00f08947 */ /* 0x008fea000383ffff */
[----:B------:R-:W-:Y:S05]  /*7f50*/  BRA `(.L_x_161) ;  /* 0xffffffb0005c7947 */ /* 0x000fea000383ffff */
.L_x_54:
[----:B------:R-:W-:-:S07]  /*7f60*/  MOV R0, UR5 ;  /* 0x0000000500007c02 */ /* 0x000fce0008000f00 */
.L_x_162:
[----:B-1----:R1:W3:Y:S02]  /*7f70*/  SYNCS.PHASECHK.TRANS64.TRYWAIT P0, [R0+URZ], R3 ;  /* 0x00000003000075a7 */ /* 0x0022e400080011ff */
[----:B---3--:R-:W-:Y:S05]  /*7f80*/  @!P0 NANOSLEEP.SYNCS 0x989680 ;  /* 0x009896800000895d */ /* 0x008fea0003900000 */
[----:B------:R-:W3:Y:S02]  /*7f90*/  @!P0 SYNCS.PHASECHK.TRANS64 P0, [R0+URZ], R3 ;  /* 0x00000003000085a7 */ /* 0x000ee400080010ff */
[----:B---3--:R-:W-:Y:S05]  /*7fa0*/  @!P0 BRA `(.L_x_162) ;  /* 0xfffffffc00f08947 */ /* 0x008fea000383ffff */
[----:B------:R-:W-:Y:S05]  /*7fb0*/  BRA `(.L_x_163) ;  /* 0xffffffb000687947 */ /* 0x000fea000383ffff */
.L_x_55:
[----:B------:R-:W-:-:S07]  /*7fc0*/  MOV R0, UR5 ;  /* 0x0000000500007c02 */ /* 0x000fce0008000f00 */
.L_x_164:
[----:B-1----:R1:W3:Y:S02]  /*7fd0*/  SYNCS.PHASECHK.TRANS64.TRYWAIT P0, [R0+URZ], R3 ;  /* 0x00000003000075a7 */ /* 0x0022e400080011ff */
[----:B---3--:R-:W-:Y:S05]  /*7fe0*/  @!P0 NANOSLEEP.SYNCS 0x989680 ;  /* 0x009896800000895d */ /* 0x008fea0003900000 */
[----:B------:R-:W3:Y:S02]  /*7ff0*/  @!P0 SYNCS.PHASECHK.TRANS64 P0, [R0+URZ], R3 ;  /* 0x00000003000085a7 */ /* 0x000ee400080010ff */
[----:B---3--:R-:W-:Y:S05]  /*8000*/  @!P0 BRA `(.L_x_164) ;  /* 0xfffffffc00f08947 */ /* 0x008fea000383ffff */
[----:B------:R-:W-:Y:S05]  /*8010*/  BRA `(.L_x_165) ;  /* 0xffffffb000747947 */ /* 0x000fea000383ffff */
.L_x_56:
[----:B------:R-:W-:-:S07]  /*8020*/  MOV R0, UR5 ;  /* 0x0000000500007c02 */ /* 0x000fce0008000f00 */
.L_x_166:
[----:B-1----:R1:W3:Y:S02]  /*8030*/  SYNCS.PHASECHK.TRANS64.TRYWAIT P0, [R0+URZ], R3 ;  /* 0x00000003000075a7 */ /* 0x0022e400080011ff */
[----:B---3--:R-:W-:Y:S05]  /*8040*/  @!P0 NANOSLEEP.SYNCS 0x989680 ;  /* 0x009896800000895d */ /* 0x008fea0003900000 */
[----:B------:R-:W3:Y:S02]  /*8050*/  @!P0 SYNCS.PHASECHK.TRANS64 P0, [R0+URZ], R3 ;  /* 0x00000003000085a7 */ /* 0x000ee400080010ff */
[----:B---3--:R-:W-:Y:S05]  /*8060*/  @!P0 BRA `(.L_x_166) ;  /* 0xfffffffc00f08947 */ /* 0x008fea000383ffff */
[----:B------:R-:W-:Y:S05]  /*8070*/  BRA `(.L_x_167) ;  /* 0xffffffb000807947 */ /* 0x000fea000383ffff */
.L_x_57:
[----:B------:R-:W-:-:S07]  /*8080*/  MOV R0, UR5 ;  /* 0x0000000500007c02 */ /* 0x000fce0008000f00 */
.L_x_168:
[----:B-1----:R1:W3:Y:S02]  /*8090*/  SYNCS.PHASECHK.TRANS64.TRYWAIT P0, [R0+URZ], R3 ;  /* 0x00000003000075a7 */ /* 0x0022e400080011ff */
[----:B---3--:R-:W-:Y:S05]  /*80a0*/  @!P0 NANOSLEEP.SYNCS 0x989680 ;  /* 0x009896800000895d */ /* 0x008fea0003900000 */
[----:B------:R-:W3:Y:S02]  /*80b0*/  @!P0 SYNCS.PHASECHK.TRANS64 P0, [R0+URZ], R3 ;  /* 0x00000003000085a7 */ /* 0x000ee400080010ff */
[----:B---3--:R-:W-:Y:S05]  /*80c0*/  @!P0 BRA `(.L_x_168) ;  /* 0xfffffffc00f08947 */ /* 0x008fea000383ffff */
[----:B------:R-:W-:Y:S05]  /*80d0*/  BRA `(.L_x_169) ;  /* 0xffffffb0008c7947 */ /* 0x000fea000383ffff */
.L_x_58:
[----:B------:R-:W-:-:S07]  /*80e0*/  MOV R0, UR5 ;  /* 0x0000000500007c02 */ /* 0x000fce0008000f00 */
.L_x_170:
[----:B-1----:R1:W3:Y:S02]  /*80f0*/  SYNCS.PHASECHK.TRANS64.TRYWAIT P0, [R0+URZ], R3 ;  /* 0x00000003000075a7 */ /* 0x0022e400080011ff */
[----:B---3--:R-:W-:Y:S05]  /*8100*/  @!P0 NANOSLEEP.SYNCS 0x989680 ;  /* 0x009896800000895d */ /* 0x008fea0003900000 */
[----:B------:R-:W3:Y:S02]  /*8110*/  @!P0 SYNCS.PHASECHK.TRANS64 P0, [R0+URZ], R3 ;  /* 0x00000003000085a7 */ /* 0x000ee400080010ff */
[----:B---3--:R-:W-:Y:S05]  /*8120*/  @!P0 BRA `(.L_x_170) ;  /* 0xfffffffc00f08947 */ /* 0x008fea000383ffff */
[----:B------:R-:W-:Y:S05]  /*8130*/  BRA `(.L_x_171) ;  /* 0xffffffb000987947 */ /* 0x000fea000383ffff */
.L_x_59:
[----:B------:R-:W-:-:S07]  /*8140*/  MOV R0, UR5 ;  /* 0x0000000500007c02 */ /* 0x000fce0008000f00 */
.L_x_172:
[----:B-1----:R1:W3:Y:S02]  /*8150*/  SYNCS.PHASECHK.TRANS64.TRYWAIT P0, [R0+URZ], R3 ;  /* 0x00000003000075a7 */ /* 0x0022e400080011ff */
[----:B---3--:R-:W-:Y:S05]  /*8160*/  @!P0 NANOSLEEP.SYNCS 0x989680 ;  /* 0x009896800000895d */ /* 0x008fea0003900000 */
[----:B------:R-:W3:Y:S02]  /*8170*/  @!P0 SYNCS.PHASECHK.TRANS64 P0, [R0+URZ], R3 ;  /* 0x00000003000085a7 */ /* 0x000ee400080010ff */
[----:B---3--:R-:W-:Y:S05]  /*8180*/  @!P0 BRA `(.L_x_172) ;  /* 0xfffffffc00f08947 */ /* 0x008fea000383ffff */
[----:B------:R-:W-:Y:S05]  /*8190*/  BRA `(.L_x_173) ;  /* 0xffffffb000a47947 */ /* 0x000fea000383ffff */
.L_x_60:
[----:B------:R-:W-:-:S07]  /*81a0*/  MOV R0, UR5 ;  /* 0x0000000500007c02 */ /* 0x000fce0008000f00 */
.L_x_174:
[----:B-1----:R1:W3:Y:S02]  /*81b0*/  SYNCS.PHASECHK.TRANS64.TRYWAIT P0, [R0+URZ], R3 ;  /* 0x00000003000075a7 */ /* 0x0022e400080011ff */
[----:B---3--:R-:W-:Y:S05]  /*81c0*/  @!P0 NANOSLEEP.SYNCS 0x989680 ;  /* 0x009896800000895d */ /* 0x008fea0003900000 */
[----:B------:R-:W3:Y:S02]  /*81d0*/  @!P0 SYNCS.PHASECHK.TRANS64 P0, [R0+URZ], R3 ;  /* 0x00000003000085a7 */ /* 0x000ee400080010ff */
[----:B---3--:R-:W-:Y:S05]  /*81e0*/  @!P0 BRA `(.L_x_174) ;  /* 0xfffffffc00f08947 */ /* 0x008fea000383ffff */
[----:B------:R-:W-:Y:S05]  /*81f0*/  BRA `(.L_x_175) ;  /* 0xffffffb000b07947 */ /* 0x000fea000383ffff */
.L_x_61:
[----:B------:R-:W-:-:S07]  /*8200*/  MOV R0, UR5 ;  /* 0x0000000500007c02 */ /* 0x000fce0008000f00 */
.L_x_176:
[----:B-1----:R1:W3:Y:S02]  /*8210*/  SYNCS.PHASECHK.TRANS64.TRYWAIT P0, [R0+URZ], R3 ;  /* 0x00000003000075a7 */ /* 0x0022e400080011ff */
[----:B---3--:R-:W-:Y:S05]  /*8220*/  @!P0 NANOSLEEP.SYNCS 0x989680 ;  /* 0x009896800000895d */ /* 0x008fea0003900000 */
[----:B------:R-:W3:Y:S02]  /*8230*/  @!P0 SYNCS.PHASECHK.TRANS64 P0, [R0+URZ], R3 ;  /* 0x00000003000085a7 */ /* 0x000ee400080010ff */
[----:B---3--:R-:W-:Y:S05]  /*8240*/  @!P0 BRA `(.L_x_176) ;  /* 0xfffffffc00f08947 */ /* 0x008fea000383ffff */
[----:B------:R-:W-:Y:S05]  /*8250*/  BRA `(.L_x_177) ;  /* 0xffffffb000bc7947 */ /* 0x000fea000383ffff */
.L_x_62:
[----:B------:R-:W-:-:S07]  /*8260*/  MOV R0, UR5 ;  /* 0x0000000500007c02 */ /* 0x000fce0008000f00 */
.L_x_178:
[----:B-1----:R1:W3:Y:S02]  /*8270*/  SYNCS.PHASECHK.TRANS64.TRYWAIT P0, [R0+URZ], R3 ;  /* 0x00000003000075a7 */ /* 0x0022e400080011ff */
[----:B---3--:R-:W-:Y:S05]  /*8280*/  @!P0 NANOSLEEP.SYNCS 0x989680 ;  /* 0x009896800000895d */ /* 0x008fea0003900000 */
[----:B------:R-:W3:Y:S02]  /*8290*/  @!P0 SYNCS.PHASECHK.TRANS64 P0, [R0+URZ], R3 ;  /* 0x00000003000085a7 */ /* 0x000ee400080010ff */
[----:B---3--:R-:W-:Y:S05]  /*82a0*/  @!P0 BRA `(.L_x_178) ;  /* 0xfffffffc00f08947 */ /* 0x008fea000383ffff */
[----:B------:R-:W-:Y:S05]  /*82b0*/  BRA `(.L_x_179) ;  /* 0xffffffb000c87947 */ /* 0x000fea000383ffff */
.L_x_63:
[----:B------:R-:W-:-:S07]  /*82c0*/  MOV R0, UR5 ;  /* 0x0000000500007c02 */ /* 0x000fce0008000f00 */
.L_x_180:
[----:B-1----:R1:W3:Y:S02]  /*82d0*/  SYNCS.PHASECHK.TRANS64.TRYWAIT P0, [R0+URZ], R3 ;  /* 0x00000003000075a7 */ /* 0x0022e400080011ff */
[----:B---3--:R-:W-:Y:S05]  /*82e0*/  @!P0 NANOSLEEP.SYNCS 0x989680 ;  /* 0x009896800000895d */ /* 0x008fea0003900000 */
[----:B------:R-:W3:Y:S02]  /*82f0*/  @!P0 SYNCS.PHASECHK.TRANS64 P0, [R0+URZ], R3 ;  /* 0x00000003000085a7 */ /* 0x000ee400080010ff */
[----:B---3--:R-:W-:Y:S05]  /*8300*/  @!P0 BRA `(.L_x_180) ;  /* 0xfffffffc00f08947 */ /* 0x008fea000383ffff */
[----:B------:R-:W-:Y:S05]  /*8310*/  BRA `(.L_x_181) ;  /* 0xffffffb000d47947 */ /* 0x000fea000383ffff */
.L_x_64:
[----:B------:R-:W-:-:S07]  /*8320*/  MOV R0, UR5 ;  /* 0x0000000500007c02 */ /* 0x000fce0008000f00 */
.L_x_182:
[----:B-1----:R1:W3:Y:S02]  /*8330*/  SYNCS.PHASECHK.TRANS64.TRYWAIT P0, [R0+URZ], R3 ;  /* 0x00000003000075a7 */ /* 0x0022e400080011ff */
[----:B---3--:R-:W-:Y:S05]  /*8340*/  @!P0 NANOSLEEP.SYNCS 0x989680 ;  /* 0x009896800000895d */ /* 0x008fea0003900000 */
[----:B------:R-:W3:Y:S02]  /*8350*/  @!P0 SYNCS.PHASECHK.TRANS64 P0, [R0+URZ], R3 ;  /* 0x00000003000085a7 */ /* 0x000ee400080010ff */
[----:B---3--:R-:W-:Y:S05]  /*8360*/  @!P0 BRA `(.L_x_182) ;  /* 0xfffffffc00f08947 */ /* 0x008fea000383ffff */
[----:B------:R-:W-:Y:S05]  /*8370*/  BRA `(.L_x_183) ;  /* 0xffffffb000e07947 */ /* 0x000fea000383ffff */
.L_x_65:
[----:B------:R-:W-:-:S07]  /*8380*/  MOV R0, UR5 ;  /* 0x0000000500007c02 */ /* 0x000fce0008000f00 */
.L_x_184:
[----:B-1----:R1:W3:Y:S02]  /*8390*/  SYNCS.PHASECHK.TRANS64.TRYWAIT P0, [R0+URZ], R3 ;  /* 0x00000003000075a7 */ /* 0x0022e400080011ff */
[----:B---3--:R-:W-:Y:S05]  /*83a0*/  @!P0 NANOSLEEP.SYNCS 0x989680 ;  /* 0x009896800000895d */ /* 0x008fea0003900000 */
[----:B------:R-:W3:Y:S02]  /*83b0*/  @!P0 SYNCS.PHASECHK.TRANS64 P0, [R0+URZ], R3 ;  /* 0x00000003000085a7 */ /* 0x000ee400080010ff */
[----:B---3--:R-:W-:Y:S05]  /*83c0*/  @!P0 BRA `(.L_x_184) ;  /* 0xfffffffc00f08947 */ /* 0x008fea000383ffff */
[----:B------:R-:W-:Y:S05]  /*83d0*/  BRA `(.L_x_185) ;  /* 0xffffffb000ec7947 */ /* 0x000fea000383ffff */
.L_x_66:
[----:B------:R-:W-:-:S07]  /*83e0*/  MOV R0, UR5 ;  /* 0x0000000500007c02 */ /* 0x000fce0008000f00 */
.L_x_186:
[----:B-1----:R1:W3:Y:S02]  /*83f0*/  SYNCS.PHASECHK.TRANS64.TRYWAIT P0, [R0+URZ], R3 ;  /* 0x00000003000075a7 */ /* 0x0022e400080011ff */
[----:B---3--:R-:W-:Y:S05]  /*8400*/  @!P0 NANOSLEEP.SYNCS 0x989680 ;  /* 0x009896800000895d */ /* 0x008fea0003900000 */
[----:B------:R-:W3:Y:S02]  /*8410*/  @!P0 SYNCS.PHASECHK.TRANS64 P0, [R0+URZ], R3 ;  /* 0x00000003000085a7 */ /* 0x000ee400080010ff */
[----:B---3--:R-:W-:Y:S05]  /*8420*/  @!P0 BRA `(.L_x_186) ;  /* 0xfffffffc00f08947 */ /* 0x008fea000383ffff */
[----:B------:R-:W-:Y:S05]  /*8430*/  BRA `(.L_x_187) ;  /* 0xffffffb000f87947 */ /* 0x000fea000383ffff */
.L_x_67:
[----:B------:R-:W-:-:S07]  /*8440*/  MOV R0, UR5 ;  /* 0x0000000500007c02 */ /* 0x000fce0008000f00 */
.L_x_188:
[----:B-1----:R1:W3:Y:S02]  /*8450*/  SYNCS.PHASECHK.TRANS64.TRYWAIT P0, [R0+URZ], R3 ;  /* 0x00000003000075a7 */ /* 0x0022e400080011ff */
[----:B---3--:R-:W-:Y:S05]  /*8460*/  @!P0 NANOSLEEP.SYNCS 0x989680 ;  /* 0x009896800000895d */ /* 0x008fea0003900000 */
[----:B------:R-:W3:Y:S02]  /*8470*/  @!P0 SYNCS.PHASECHK.TRANS64 P0, [R0+URZ], R3 ;  /* 0x00000003000085a7 */ /* 0x000ee400080010ff */
[----:B---3--:R-:W-:Y:S05]  /*8480*/  @!P0 BRA `(.L_x_188) ;  /* 0xfffffffc00f08947 */ /* 0x008fea000383ffff */
[----:B------:R-:W-:Y:S05]  /*8490*/  BRA `(.L_x_189) ;  /* 0xffffffb400047947 */ /* 0x000fea000383ffff */
.L_x_68:
[----:B------:R-:W-:-:S07]  /*84a0*/  MOV R0, UR5 ;  /* 0x0000000500007c02 */ /* 0x000fce0008000f00 */
.L_x_190:
[----:B-1----:R1:W3:Y:S02]  /*84b0*/  SYNCS.PHASECHK.TRANS64.TRYWAIT P0, [R0+URZ], R3 ;  /* 0x00000003000075a7 */ /* 0x0022e400080011ff */
[----:B---3--:R-:W-:Y:S05]  /*84c0*/  @!P0 NANOSLEEP.SYNCS 0x989680 ;  /* 0x009896800000895d */ /* 0x008fea0003900000 */
[----:B------:R-:W3:Y:S02]  /*84d0*/  @!P0 SYNCS.PHASECHK.TRANS64 P0, [R0+URZ], R3 ;  /* 0x00000003000085a7 */ /* 0x000ee400080010ff */
[----:B---3--:R-:W-:Y:S05]  /*84e0*/  @!P0 BRA `(.L_x_190) ;  /* 0xfffffffc00f08947 */ /* 0x008fea000383ffff */
[----:B------:R-:W-:Y:S05]  /*84f0*/  BRA `(.L_x_191) ;  /* 0xffffffb400107947 */ /* 0x000fea000383ffff */
.L_x_69:
[----:B------:R-:W-:-:S07]  /*8500*/  MOV R0, UR5 ;  /* 0x0000000500007c02 */ /* 0x000fce0008000f00 */
.L_x_192:
[----:B-1----:R1:W3:Y:S02]  /*8510*/  SYNCS.PHASECHK.TRANS64.TRYWAIT P0, [R0+URZ], R3 ;  /* 0x00000003000075a7 */ /* 0x0022e400080011ff */
[----:B---3--:R-:W-:Y:S05]  /*8520*/  @!P0 NANOSLEEP.SYNCS 0x989680 ;  /* 0x009896800000895d */ /* 0x008fea0003900000 */
[----:B------:R-:W3:Y:S02]  /*8530*/  @!P0 SYNCS.PHASECHK.TRANS64 P0, [R0+URZ], R3 ;  /* 0x00000003000085a7 */ /* 0x000ee400080010ff */
[----:B---3--:R-:W-:Y:S05]  /*8540*/  @!P0 BRA `(.L_x_192) ;  /* 0xfffffffc00f08947 */ /* 0x008fea000383ffff */
[----:B------:R-:W-:Y:S05]  /*8550*/  BRA `(.L_x_193) ;  /* 0xffffffb4001c7947 */ /* 0x000fea000383ffff */
.L_x_70:
[----:B------:R-:W-:-:S07]  /*8560*/  MOV R0, UR5 ;  /* 0x0000000500007c02 */ /* 0x000fce0008000f00 */
.L_x_194:
[----:B-1----:R1:W3:Y:S02]  /*8570*/  SYNCS.PHASECHK.TRANS64.TRYWAIT P0, [R0+URZ], R3 ;  /* 0x00000003000075a7 */ /* 0x0022e400080011ff */
[----:B---3--:R-:W-:Y:S05]  /*8580*/  @!P0 NANOSLEEP.SYNCS 0x989680 ;  /* 0x009896800000895d */ /* 0x008fea0003900000 */
[----:B------:R-:W3:Y:S02]  /*8590*/  @!P0 SYNCS.PHASECHK.TRANS64 P0, [R0+URZ], R3 ;  /* 0x00000003000085a7 */ /* 0x000ee400080010ff */
[----:B---3--:R-:W-:Y:S05]  /*85a0*/  @!P0 BRA `(.L_x_194) ;  /* 0xfffffffc00f08947 */ /* 0x008fea000383ffff */
[----:B------:R-:W-:Y:S05]  /*85b0*/  BRA `(.L_x_195) ;  /* 0xffffffb400287947 */ /* 0x000fea000383ffff */
.L_x_71:
[----:B------:R-:W-:-:S07]  /*85c0*/  MOV R0, UR5 ;  /* 0x0000000500007c02 */ /* 0x000fce0008000f00 */
.L_x_196:
[----:B-1----:R1:W3:Y:S02]  /*85d0*/  SYNCS.PHASECHK.TRANS64.TRYWAIT P0, [R0+URZ], R3 ;  /* 0x00000003000075a7 */ /* 0x0022e400080011ff */
[----:B---3--:R-:W-:Y:S05]  /*85e0*/  @!P0 NANOSLEEP.SYNCS 0x989680 ;  /* 0x009896800000895d */ /* 0x008fea0003900000 */
[----:B------:R-:W3:Y:S02]  /*85f0*/  @!P0 SYNCS.PHASECHK.TRANS64 P0, [R0+URZ], R3 ;  /* 0x00000003000085a7 */ /* 0x000ee400080010ff */
[----:B---3--:R-:W-:Y:S05]  /*8600*/  @!P0 BRA `(.L_x_196) ;  /* 0xfffffffc00f08947 */ /* 0x008fea000383ffff */
[----:B------:R-:W-:Y:S05]  /*8610*/  BRA `(.L_x_197) ;  /* 0xffffffb400347947 */ /* 0x000fea000383ffff */
.L_x_72:
[----:B------:R-:W-:-:S07]  /*8620*/  MOV R0, UR5 ;  /* 0x0000000500007c02 */ /* 0x000fce0008000f00 */
.L_x_198:
[----:B-1----:R1:W3:Y:S02]  /*8630*/  SYNCS.PHASECHK.TRANS64.TRYWAIT P0, [R0+URZ], R3 ;  /* 0x00000003000075a7 */ /* 0x0022e400080011ff */
[----:B---3--:R-:W-:Y:S05]  /*8640*/  @!P0 NANOSLEEP.SYNCS 0x989680 ;  /* 0x009896800000895d */ /* 0x008fea0003900000 */
[----:B------:R-:W3:Y:S02]  /*8650*/  @!P0 SYNCS.PHASECHK.TRANS64 P0, [R0+URZ], R3 ;  /* 0x00000003000085a7 */ /* 0x000ee400080010ff */
[----:B---3--:R-:W-:Y:S05]  /*8660*/  @!P0 BRA `(.L_x_198) ;  /* 0xfffffffc00f08947 */ /* 0x008fea000383ffff */
[----:B------:R-:W-:Y:S05]  /*8670*/  BRA `(.L_x_199) ;  /* 0xffffffb400407947 */ /* 0x000fea000383ffff */
.L_x_73:
[----:B------:R-:W-:-:S07]  /*8680*/  MOV R0, UR5 ;  /* 0x0000000500007c02 */ /* 0x000fce0008000f00 */
.L_x_200:
[----:B-1----:R1:W3:Y:S02]  /*8690*/  SYNCS.PHASECHK.TRANS64.TRYWAIT P0, [R0+URZ], R3 ;  /* 0x00000003000075a7 */ /* 0x0022e400080011ff */
[----:B---3--:R-:W-:Y:S05]  /*86a0*/  @!P0 NANOSLEEP.SYNCS 0x989680 ;  /* 0x009896800000895d */ /* 0x008fea0003900000 */
[----:B------:R-:W3:Y:S02]  /*86b0*/  @!P0 SYNCS.PHASECHK.TRANS64 P0, [R0+URZ], R3 ;  /* 0x00000003000085a7 */ /* 0x000ee400080010ff */
[----:B---3--:R-:W-:Y:S05]  /*86c0*/  @!P0 BRA `(.L_x_200) ;  /* 0xfffffffc00f08947 */ /* 0x008fea000383ffff */
[----:B------:R-:W-:Y:S05]  /*86d0*/  BRA `(.L_x_201) ;  /* 0xffffffb4004c7947 */ /* 0x000fea000383ffff */
.L_x_74:
[----:B------:R-:W-:-:S07]  /*86e0*/  MOV R0, UR5 ;  /* 0x0000000500007c02 */ /* 0x000fce0008000f00 */
.L_x_202:
[----:B-1----:R1:W3:Y:S02]  /*86f0*/  SYNCS.PHASECHK.TRANS64.TRYWAIT P0, [R0+URZ], R3 ;  /* 0x00000003000075a7 */ /* 0x0022e400080011ff */
[----:B---3--:R-:W-:Y:S05]  /*8700*/  @!P0 NANOSLEEP.SYNCS 0x989680 ;  /* 0x009896800000895d */ /* 0x008fea0003900000 */
[----:B------:R-:W3:Y:S02]  /*8710*/  @!P0 SYNCS.PHASECHK.TRANS64 P0, [R0+URZ], R3 ;  /* 0x00000003000085a7 */ /* 0x000ee400080010ff */
[----:B---3--:R-:W-:Y:S05]  /*8720*/  @!P0 BRA `(.L_x_202) ;  /* 0xfffffffc00f08947 */ /* 0x008fea000383ffff */
[----:B------:R-:W-:Y:S05]  /*8730*/  BRA `(.L_x_203) ;  /* 0xffffffb400587947 */ /* 0x000fea000383ffff */
.L_x_75:
[----:B------:R-:W-:-:S07]  /*8740*/  MOV R0, UR5 ;  /* 0x0000000500007c02 */ /* 0x000fce0008000f00 */
.L_x_204:
[----:B-1----:R1:W3:Y:S02]  /*8750*/  SYNCS.PHASECHK.TRANS64.TRYWAIT P0, [R0+URZ], R3 ;  /* 0x00000003000075a7 */ /* 0x0022e400080011ff */
[----:B---3--:R-:W-:Y:S05]  /*8760*/  @!P0 NANOSLEEP.SYNCS 0x989680 ;  /* 0x009896800000895d */ /* 0x008fea0003900000 */
[----:B------:R-:W3:Y:S02]  /*8770*/  @!P0 SYNCS.PHASECHK.TRANS64 P0, [R0+URZ], R3 ;  /* 0x00000003000085a7 */ /* 0x000ee400080010ff */
[----:B---3--:R-:W-:Y:S05]  /*8780*/  @!P0 BRA `(.L_x_204) ;  /* 0xfffffffc00f08947 */ /* 0x008fea000383ffff */
[----:B------:R-:W-:Y:S05]  /*8790*/  BRA `(.L_x_205) ;  /* 0xffffffb400647947 */ /* 0x000fea000383ffff */
.L_x_76:
[----:B------:R-:W-:-:S07]  /*87a0*/  MOV R0, UR5 ;  /* 0x0000000500007c02 */ /* 0x000fce0008000f00 */
.L_x_206:
[----:B-1----:R1:W3:Y:S02]  /*87b0*/  SYNCS.PHASECHK.TRANS64.TRYWAIT P0, [R0+URZ], R3 ;  /* 0x00000003000075a7 */ /* 0x0022e400080011ff */
[----:B---3--:R-:W-:Y:S05]  /*87c0*/  @!P0 NANOSLEEP.SYNCS 0x989680 ;  /* 0x009896800000895d */ /* 0x008fea0003900000 */
[----:B------:R-:W3:Y:S02]  /*87d0*/  @!P0 SYNCS.PHASECHK.TRANS64 P0, [R0+URZ], R3 ;  /* 0x00000003000085a7 */ /* 0x000ee400080010ff */
[----:B---3--:R-:W-:Y:S05]  /*87e0*/  @!P0 BRA `(.L_x_206) ;  /* 0xfffffffc00f08947 */ /* 0x008fea000383ffff */
[----:B------:R-:W-:Y:S05]  /*87f0*/  BRA `(.L_x_207) ;  /* 0xffffffb400707947 */ /* 0x000fea000383ffff */
.L_x_77:
[----:B------:R-:W-:-:S07]  /*8800*/  MOV R0, UR5 ;  /* 0x0000000500007c02 */ /* 0x000fce0008000f00 */
.L_x_208:
[----:B-1----:R1:W3:Y:S02]  /*8810*/  SYNCS.PHASECHK.TRANS64.TRYWAIT P0, [R0+URZ], R3 ;  /* 0x00000003000075a7 */ /* 0x0022e400080011ff */
[----:B---3--:R-:W-:Y:S05]  /*8820*/  @!P0 NANOSLEEP.SYNCS 0x989680 ;  /* 0x009896800000895d */ /* 0x008fea0003900000 */
[----:B------:R-:W3:Y:S02]  /*8830*/  @!P0 SYNCS.PHASECHK.TRANS64 P0, [R0+URZ], R3 ;  /* 0x00000003000085a7 */ /* 0x000ee400080010ff */
[----:B---3--:R-:W-:Y:S05]  /*8840*/  @!P0 BRA `(.L_x_208) ;  /* 0xfffffffc00f08947 */ /* 0x008fea000383ffff */
[----:B------:R-:W-:Y:S05]  /*8850*/  BRA `(.L_x_209) ;  /* 0xffffffb4007c7947 */ /* 0x000fea000383ffff */
.L_x_78:
[----:B------:R-:W-:-:S07]  /*8860*/  MOV R0, UR5 ;  /* 0x0000000500007c02 */ /* 0x000fce0008000f00 */
.L_x_210:
[----:B-1----:R1:W3:Y:S02]  /*8870*/  SYNCS.PHASECHK.TRANS64.TRYWAIT P0, [R0+URZ], R3 ;  /* 0x00000003000075a7 */ /* 0x0022e400080011ff */
[----:B---3--:R-:W-:Y:S05]  /*8880*/  @!P0 NANOSLEEP.SYNCS 0x989680 ;  /* 0x009896800000895d */ /* 0x008fea0003900000 */
[----:B------:R-:W3:Y:S02]  /*8890*/  @!P0 SYNCS.PHASECHK.TRANS64 P0, [R0+URZ], R3 ;  /* 0x00000003000085a7 */ /* 0x000ee400080010ff */
[----:B---3--:R-:W-:Y:S05]  /*88a0*/  @!P0 BRA `(.L_x_210) ;  /* 0xfffffffc00f08947 */ /* 0x008fea000383ffff */
[----:B------:R-:W-:Y:S05]  /*88b0*/  BRA `(.L_x_211) ;  /* 0xffffffb400887947 */ /* 0x000fea000383ffff */
.L_x_79:
[----:B------:R-:W-:-:S07]  /*88c0*/  MOV R0, UR5 ;  /* 0x0000000500007c02 */ /* 0x000fce0008000f00 */
.L_x_212:
[----:B-1----:R1:W3:Y:S02]  /*88d0*/  SYNCS.PHASECHK.TRANS64.TRYWAIT P0, [R0+URZ], R3 ;  /* 0x00000003000075a7 */ /* 0x0022e400080011ff */
[----:B---3--:R-:W-:Y:S05]  /*88e0*/  @!P0 NANOSLEEP.SYNCS 0x989680 ;  /* 0x009896800000895d */ /* 0x008fea0003900000 */
[----:B------:R-:W3:Y:S02]  /*88f0*/  @!P0 SYNCS.PHASECHK.TRANS64 P0, [R0+URZ], R3 ;  /* 0x00000003000085a7 */ /* 0x000ee400080010ff */
[----:B---3--:R-:W-:Y:S05]  /*8900*/  @!P0 BRA `(.L_x_212) ;  /* 0xfffffffc00f08947 */ /* 0x008fea000383ffff */
[----:B------:R-:W-:Y:S05]  /*8910*/  BRA `(.L_x_213) ;  /* 0xffffffb400947947 */ /* 0x000fea000383ffff */
.L_x_80:
[----:B------:R-:W-:-:S07]  /*8920*/  MOV R0, UR5 ;  /* 0x0000000500007c02 */ /* 0x000fce0008000f00 */
.L_x_214:
[----:B-1----:R1:W3:Y:S02]  /*8930*/  SYNCS.PHASECHK.TRANS64.TRYWAIT P0, [R0+URZ], R3 ;  /* 0x00000003000075a7 */ /* 0x0022e400080011ff */
[----:B---3--:R-:W-:Y:S05]  /*8940*/  @!P0 NANOSLEEP.SYNCS 0x989680 ;  /* 0x009896800000895d */ /* 0x008fea0003900000 */
[----:B------:R-:W3:Y:S02]  /*8950*/  @!P0 SYNCS.PHASECHK.TRANS64 P0, [R0+URZ], R3 ;  /* 0x00000003000085a7 */ /* 0x000ee400080010ff */
[----:B---3--:R-:W-:Y:S05]  /*8960*/  @!P0 BRA `(.L_x_214) ;  /* 0xfffffffc00f08947 */ /* 0x008fea000383ffff */
[----:B------:R-:W-:Y:S05]  /*8970*/  BRA `(.L_x_215) ;  /* 0xffffffb400a07947 */ /* 0x000fea000383ffff */
.L_x_81:
[----:B------:R-:W-:-:S07]  /*8980*/  MOV R0, UR5 ;  /* 0x0000000500007c02 */ /* 0x000fce0008000f00 */
.L_x_216:
[----:B-1----:R1:W3:Y:S02]  /*8990*/  SYNCS.PHASECHK.TRANS64.TRYWAIT P0, [R0+URZ], R3 ;  /* 0x00000003000075a7 */ /* 0x0022e400080011ff */
[----:B---3--:R-:W-:Y:S05]  /*89a0*/  @!P0 NANOSLEEP.SYNCS 0x989680 ;  /* 0x009896800000895d */ /* 0x008fea0003900000 */
[----:B------:R-:W3:Y:S02]  /*89b0*/  @!P0 SYNCS.PHASECHK.TRANS64 P0, [R0+URZ], R3 ;  /* 0x00000003000085a7 */ /* 0x000ee400080010ff */
[----:B---3--:R-:W-:Y:S05]  /*89c0*/  @!P0 BRA `(.L_x_216) ;  /* 0xfffffffc00f08947 */ /* 0x008fea000383ffff */
[----:B------:R-:W-:Y:S05]  /*89d0*/  BRA `(.L_x_217) ;  /* 0xffffffb400ac7947 */ /* 0x000fea000383ffff */
.L_x_82:
[----:B------:R-:W-:-:S07]  /*89e0*/  MOV R0, UR5 ;  /* 0x0000000500007c02 */ /* 0x000fce0008000f00 */
.L_x_218:
[----:B-1----:R1:W3:Y:S02]  /*89f0*/  SYNCS.PHASECHK.TRANS64.TRYWAIT P0, [R0+URZ], R3 ;  /* 0x00000003000075a7 */ /* 0x0022e400080011ff */
[----:B---3--:R-:W-:Y:S05]  /*8a00*/  @!P0 NANOSLEEP.SYNCS 0x989680 ;  /* 0x009896800000895d */ /* 0x008fea0003900000 */
[----:B------:R-:W3:Y:S02]  /*8a10*/  @!P0 SYNCS.PHASECHK.TRANS64 P0, [R0+URZ], R3 ;  /* 0x00000003000085a7 */ /* 0x000ee400080010ff */
[----:B---3--:R-:W-:Y:S05]  /*8a20*/  @!P0 BRA `(.L_x_218) ;  /* 0xfffffffc00f08947 */ /* 0x008fea000383ffff */
[----:B------:R-:W-:Y:S05]  /*8a30*/  BRA `(.L_x_219) ;  /* 0xffffffb400b87947 */ /* 0x000fea000383ffff */
.L_x_83:
[----:B------:R-:W-:-:S07]  /*8a40*/  MOV R0, UR5 ;  /* 0x0000000500007c02 */ /* 0x000fce0008000f00 */
.L_x_220:
[----:B-1----:R1:W3:Y:S02]  /*8a50*/  SYNCS.PHASECHK.TRANS64.TRYWAIT P0, [R0+URZ], R3 ;  /* 0x00000003000075a7 */ /* 0x0022e400080011ff */
[----:B---3--:R-:W-:Y:S05]  /*8a60*/  @!P0 NANOSLEEP.SYNCS 0x989680 ;  /* 0x009896800000895d */ /* 0x008fea0003900000 */
[----:B------:R-:W3:Y:S02]  /*8a70*/  @!P0 SYNCS.PHASECHK.TRANS64 P0, [R0+URZ], R3 ;  /* 0x00000003000085a7 */ /* 0x000ee400080010ff */
[----:B---3--:R-:W-:Y:S05]  /*8a80*/  @!P0 BRA `(.L_x_220) ;  /* 0xfffffffc00f08947 */ /* 0x008fea000383ffff */
[----:B------:R-:W-:Y:S05]  /*8a90*/  BRA `(.L_x_221) ;  /* 0xffffffb400c47947 */ /* 0x000fea000383ffff */
.L_x_84:
[----:B------:R-:W-:-:S07]  /*8aa0*/  MOV R0, UR5 ;  /* 0x0000000500007c02 */ /* 0x000fce0008000f00 */
.L_x_222:
[----:B-1----:R1:W3:Y:S02]  /*8ab0*/  SYNCS.PHASECHK.TRANS64.TRYWAIT P0, [R0+URZ], R3 ;  /* 0x00000003000075a7 */ /* 0x0022e400080011ff */
[----:B---3--:R-:W-:Y:S05]  /*8ac0*/  @!P0 NANOSLEEP.SYNCS 0x989680 ;  /* 0x009896800000895d */ /* 0x008fea0003900000 */
[----:B------:R-:W3:Y:S02]  /*8ad0*/  @!P0 SYNCS.PHASECHK.TRANS64 P0, [R0+URZ], R3 ;  /* 0x00000003000085a7 */ /* 0x000ee400080010ff */
[----:B---3--:R-:W-:Y:S05]  /*8ae0*/  @!P0 BRA `(.L_x_222) ;  /* 0xfffffffc00f08947 */ /* 0x008fea000383ffff */
[----:B------:R-:W-:Y:S05]  /*8af0*/  BRA `(.L_x_223) ;  /* 0xffffffb400d07947 */ /* 0x000fea000383ffff */
.L_x_85:
[----:B------:R-:W-:-:S07]  /*8b00*/  MOV R0, UR5 ;  /* 0x0000000500007c02 */ /* 0x000fce0008000f00 */
.L_x_224:
[----:B-1----:R1:W3:Y:S02]  /*8b10*/  SYNCS.PHASECHK.TRANS64.TRYWAIT P0, [R0+URZ], R3 ;  /* 0x00000003000075a7 */ /* 0x0022e400080011ff */
[----:B---3--:R-:W-:Y:S05]  /*8b20*/  @!P0 NANOSLEEP.SYNCS 0x989680 ;  /* 0x009896800000895d */ /* 0x008fea0003900000 */
[----:B------:R-:W3:Y:S02]  /*8b30*/  @!P0 SYNCS.PHASECHK.TRANS64 P0, [R0+URZ], R3 ;  /* 0x00000003000085a7 */ /* 0x000ee400080010ff */
[----:B---3--:R-:W-:Y:S05]  /*8b40*/  @!P0 BRA `(.L_x_224) ;  /* 0xfffffffc00f08947 */ /* 0x008fea000383ffff */
[----:B------:R-:W-:Y:S05]  /*8b50*/  BRA `(.L_x_225) ;  /* 0xffffffb400dc7947 */ /* 0x000fea000383ffff */
.L_x_86:
[----:B------:R-:W-:-:S07]  /*8b60*/  MOV R0, UR5 ;  /* 0x0000000500007c02 */ /* 0x000fce0008000f00 */
.L_x_226:
[----:B-1----:R1:W3:Y:S02]  /*8b70*/  SYNCS.PHASECHK.TRANS64.TRYWAIT P0, [R0+URZ], R3 ;  /* 0x00000003000075a7 */ /* 0x0022e400080011ff */
[----:B---3--:R-:W-:Y:S05]  /*8b80*/  @!P0 NANOSLEEP.SYNCS 0x989680 ;  /* 0x009896800000895d */ /* 0x008fea0003900000 */
[----:B------:R-:W3:Y:S02]  /*8b90*/  @!P0 SYNCS.PHASECHK.TRANS64 P0, [R0+URZ], R3 ;  /* 0x00000003000085a7 */ /* 0x000ee400080010ff */
[----:B---3--:R-:W-:Y:S05]  /*8ba0*/  @!P0 BRA `(.L_x_226) ;  /* 0xfffffffc00f08947 */ /* 0x008fea000383ffff */
[----:B------:R-:W-:Y:S05]  /*8bb0*/  BRA `(.L_x_227) ;  /* 0xffffffb400e87947 */ /* 0x000fea000383ffff */
.L_x_89:
[----:B--2---:R2:W3:Y:S02]  /*8bc0*/  SYNCS.PHASECHK.TRANS64.TRYWAIT P0, [R2+URZ+0x340], R5 ;  /* 0x00034005020075a7 */ /* 0x0044e400080011ff */
[----:B---3--:R-:W-:Y:S05]  /*8bd0*/  @!P0 NANOSLEEP.SYNCS 0x989680 ;  /* 0x009896800000895d */ /* 0x008fea0003900000 */
[----:B------:R-:W3:Y:S02]  /*8be0*/  @!P0 SYNCS.PHASECHK.TRANS64 P0, [R2+URZ+0x340], R5 ;  /* 0x00034005020085a7 */ /* 0x000ee400080010ff */
[----:B---3--:R-:W-:Y:S05]  /*8bf0*/  @!P0 BRA `(.L_x_89) ;  /* 0xfffffffc00f08947 */ /* 0x008fea000383ffff */
[----:B------:R-:W-:Y:S05]  /*8c00*/  BRA `(.L_x_228) ;  /* 0xffffffb8004c7947 */ /* 0x000fea000383ffff */
.L_x_90:
[----:B------:R-:W-:-:S07]  /*8c10*/  MOV R2, UR4 ;  /* 0x0000000400027c02 */ /* 0x000fce0008000f00 */
.L_x_229:
[----:B--2---:R2:W3:Y:S02]  /*8c20*/  SYNCS.PHASECHK.TRANS64.TRYWAIT P0, [R2+URZ+0x2f0], R5 ;  /* 0x0002f005020075a7 */ /* 0x0044e400080011ff */
[----:B---3--:R-:W-:Y:S05]  /*8c30*/  @!P0 NANOSLEEP.SYNCS 0x989680 ;  /* 0x009896800000895d */ /* 0x008fea0003900000 */
[----:B------:R-:W3:Y:S02]  /*8c40*/  @!P0 SYNCS.PHASECHK.TRANS64 P0, [R2+URZ+0x2f0], R5 ;  /* 0x0002f005020085a7 */ /* 0x000ee400080010ff */
[----:B---3--:R-:W-:Y:S05]  /*8c50*/  @!P0 BRA `(.L_x_229) ;  /* 0xfffffffc00f08947 */ /* 0x008fea000383ffff */
[----:B------:R-:W-:Y:S05]  /*8c60*/  BRA `(.L_x_230) ;  /* 0xffffffb8005c7947 */ /* 0x000fea000383ffff */
.L_x_91:
[----:B--2---:R2:W3:Y:S02]  /*8c70*/  SYNCS.PHASECHK.TRANS64.TRYWAIT P1, [R2+URZ+0x2e0], R5 ;  /* 0x0002e005020075a7 */ /* 0x0044e400080211ff */
[----:B---3--:R-:W-:Y:S05]  /*8c80*/  @!P1 NANOSLEEP.SYNCS 0x989680 ;  /* 0x009896800000995d */ /* 0x008fea0003900000 */
[----:B------:R-:W3:Y:S02]  /*8c90*/  @!P1 SYNCS.PHASECHK.TRANS64 P1, [R2+URZ+0x2e0], R5 ;  /* 0x0002e005020095a7 */ /* 0x000ee400080210ff */
[----:B---3--:R-:W-:Y:S05]  /*8ca0*/  @!P1 BRA `(.L_x_91) ;  /* 0xfffffffc00f09947 */ /* 0x008fea000383ffff */
[----:B------:R-:W-:Y:S05]  /*8cb0*/  BRA `(.L_x_231) ;  /* 0xffffffb8008c7947 */ /* 0x000fea000383ffff */
.L_x_94:
[----:B------:R-:W-:-:S07]  /*8cc0*/  MOV R0, UR4 ;  /* 0x0000000400007c02 */ /* 0x000fce0008000f00 */
.L_x_232:
[----:B--2---:R2:W3:Y:S02]  /*8cd0*/  SYNCS.PHASECHK.TRANS64.TRYWAIT P0, [R0+URZ+0x2f0], R3 ;  /* 0x0002f003000075a7 */ /* 0x0044e400080011ff */
[----:B---3--:R-:W-:Y:S05]  /*8ce0*/  @!P0 NANOSLEEP.SYNCS 0x989680 ;  /* 0x009896800000895d */ /* 0x008fea0003900000 */
[----:B------:R-:W3:Y:S02]  /*8cf0*/  @!P0 SYNCS.PHASECHK.TRANS64 P0, [R0+URZ+0x2f0], R3 ;  /* 0x0002f003000085a7 */ /* 0x000ee400080010ff */
[----:B---3--:R-:W-:Y:S05]  /*8d00*/  @!P0 BRA `(.L_x_232) ;  /* 0xfffffffc00f08947 */ /* 0x008fea000383ffff */
[----:B------:R-:W-:Y:S05]  /*8d10*/  BRA `(.L_x_93) ;  /* 0xffffffb800e07947 */ /* 0x000fea000383ffff */
.L_x_101:
[----:B-1----:R1:W2:Y:S02]  /*8d20*/  SYNCS.PHASECHK.TRANS64.TRYWAIT P1, [R0+URZ+0x2e0], R5 ;  /* 0x0002e005000075a7 */ /* 0x0022a400080211ff */
[----:B--2---:R-:W-:Y:S05]  /*8d30*/  @!P1 NANOSLEEP.SYNCS 0x989680 ;  /* 0x009896800000995d */ /* 0x004fea0003900000 */
[----:B------:R-:W2:Y:S02]  /*8d40*/  @!P1 SYNCS.PHASECHK.TRANS64 P1, [R0+URZ+0x2e0], R5 ;  /* 0x0002e005000095a7 */ /* 0x000ea400080210ff */
[----:B--2---:R-:W-:Y:S05]  /*8d50*/  @!P1 BRA `(.L_x_101) ;  /* 0xfffffffc00f09947 */ /* 0x004fea000383ffff */
[----:B------:R-:W-:Y:S05]  /*8d60*/  BRA `(.L_x_233) ;  /* 0xffffffc000487947 */ /* 0x000fea000383ffff */
.L_x_102:
[----:B------:R-:W-:-:S07]  /*8d70*/  MOV R3, UR23 ;  /* 0x0000001700037c02 */ /* 0x000fce0008000f00 */
.L_x_234:
[----:B-1----:R1:W2:Y:S02]  /*8d80*/  SYNCS.PHASECHK.TRANS64.TRYWAIT P0, [R3+URZ+0x320], R0 ;  /* 0x00032000030075a7 */ /* 0x0022a400080011ff */
[----:B--2---:R-:W-:Y:S05]  /*8d90*/  @!P0 NANOSLEEP.SYNCS 0x989680 ;  /* 0x009896800000895d */ /* 0x004fea0003900000 */
[----:B------:R-:W2:Y:S02]  /*8da0*/  @!P0 SYNCS.PHASECHK.TRANS64 P0, [R3+URZ+0x320], R0 ;  /* 0x00032000030085a7 */ /* 0x000ea400080010ff */
[----:B--2---:R-:W-:Y:S05]  /*8db0*/  @!P0 BRA `(.L_x_234) ;  /* 0xfffffffc00f08947 */ /* 0x004fea000383ffff */
[----:B------:R-:W-:Y:S05]  /*8dc0*/  BRA `(.L_x_235) ;  /* 0xffffffc000987947 */ /* 0x000fea000383ffff */
.L_x_105:
[----:B------:R-:W-:Y:S07]  /*8dd0*/  MOV R0, UR5 ;  /* 0x0000000500007c02 */ /* 0x000fee0008000f00 */
.L_x_236:
[----:B-1----:R1:W2:Y:S02]  /*8de0*/  SYNCS.PHASECHK.TRANS64.TRYWAIT P0, [R0+URZ], R3 ;  /* 0x00000003000075a7 */ /* 0x0022a400080011ff */
[----:B--2---:R-:W-:Y:S05]  /*8df0*/  @!P0 NANOSLEEP.SYNCS 0x989680 ;  /* 0x009896800000895d */ /* 0x004fea0003900000 */
[----:B------:R-:W2:Y:S02]  /*8e00*/  @!P0 SYNCS.PHASECHK.TRANS64 P0, [R0+URZ], R3 ;  /* 0x00000003000085a7 */ /* 0x000ea400080010ff */
[----:B--2---:R-:W-:Y:S05]  /*8e10*/  @!P0 BRA `(.L_x_236) ;  /* 0xfffffffc00f08947 */ /* 0x004fea000383ffff */
[----:B------:R-:W-:Y:S05]  /*8e20*/  BRA `(.L_x_104) ;  /* 0xffffffc000b47947 */ /* 0x000fea000383ffff */
.L_x_108:
[----:B------:R-:W-:-:S07]  /*8e30*/  MOV R0, UR4 ;  /* 0x0000000400007c02 */ /* 0x000fce0008000f00 */
.L_x_237:
[----:B--2---:R2:W4:Y:S02]  /*8e40*/  SYNCS.PHASECHK.TRANS64.TRYWAIT P0, [R0+URZ], R3 ;  /* 0x00000003000075a7 */ /* 0x00452400080011ff */
[----:B----4-:R-:W-:Y:S05]  /*8e50*/  @!P0 NANOSLEEP.SYNCS 0x989680 ;  /* 0x009896800000895d */ /* 0x010fea0003900000 */
[----:B------:R-:W4:Y:S02]  /*8e60*/  @!P0 SYNCS.PHASECHK.TRANS64 P0, [R0+URZ], R3 ;  /* 0x00000003000085a7 */ /* 0x000f2400080010ff */
[----:B----4-:R-:W-:Y:S05]  /*8e70*/  @!P0 BRA `(.L_x_237) ;  /* 0xfffffffc00f08947 */ /* 0x010fea000383ffff */
[----:B------:R-:W-:Y:S05]  /*8e80*/  BRA `(.L_x_238) ;  /* 0xffffffc400687947 */ /* 0x000fea000383ffff */
.L_x_109:
[----:B------:R-:W-:-:S07]  /*8e90*/  MOV R0, UR5 ;  /* 0x0000000500007c02 */ /* 0x000fce0008000f00 */
.L_x_239:
[----:B-1----:R1:W2:Y:S02]  /*8ea0*/  SYNCS.PHASECHK.TRANS64.TRYWAIT P0, [R0+URZ], R3 ;  /* 0x00000003000075a7 */ /* 0x0022a400080011ff */
[----:B--2---:R-:W-:Y:S05]  /*8eb0*/  @!P0 NANOSLEEP.SYNCS 0x989680 ;  /* 0x009896800000895d */ /* 0x004fea0003900000 */
[----:B------:R-:W2:Y:S02]  /*8ec0*/  @!P0 SYNCS.PHASECHK.TRANS64 P0, [R0+URZ], R3 ;  /* 0x00000003000085a7 */ /* 0x000ea400080010ff */
[----:B--2---:R-:W-:Y:S05]  /*8ed0*/  @!P0 BRA `(.L_x_239) ;  /* 0xfffffffc00f08947 */ /* 0x004fea000383ffff */
[----:B------:R-:W-:Y:S05]  /*8ee0*/  BRA `(.L_x_240) ;  /* 0xffffffc400747947 */ /* 0x000fea000383ffff */
.L_x_110:
[----:B------:R-:W-:-:S07]  /*8ef0*/  MOV R0, UR5 ;  /* 0x0000000500007c02 */ /* 0x000fce0008000f00 */
.L_x_241:
[----:B-1----:R1:W2:Y:S02]  /*8f00*/  SYNCS.PHASECHK.TRANS64.TRYWAIT P0, [R0+URZ], R3 ;  /* 0x00000003000075a7 */ /* 0x0022a400080011ff */
[----:B--2---:R-:W-:Y:S05]  /*8f10*/  @!P0 NANOSLEEP.SYNCS 0x989680 ;  /* 0x009896800000895d */ /* 0x004fea0003900000 */
[----:B------:R-:W2:Y:S02]  /*8f20*/  @!P0 SYNCS.PHASECHK.TRANS64 P0, [R0+URZ], R3 ;  /* 0x00000003000085a7 */ /* 0x000ea400080010ff */
[----:B--2---:R-:W-:Y:S05]  /*8f30*/  @!P0 BRA `(.L_x_241) ;  /* 0xfffffffc00f08947 */ /* 0x004fea000383ffff */
[----:B------:R-:W-:Y:S05]  /*8f40*/  BRA `(.L_x_242) ;  /* 0xffffffc400807947 */ /* 0x000fea000383ffff */
.L_x_111:
[----:B------:R-:W-:-:S07]  /*8f50*/  MOV R0, UR4 ;  /* 0x0000000400007c02 */ /* 0x000fce0008000f00 */
.L_x_243:
[----:B-1----:R1:W2:Y:S02]  /*8f60*/  SYNCS.PHASECHK.TRANS64.TRYWAIT P0, [R0+URZ], R3 ;  /* 0x00000003000075a7 */ /* 0x0022a400080011ff */
[----:B--2---:R-:W-:Y:S05]  /*8f70*/  @!P0 NANOSLEEP.SYNCS 0x989680 ;  /* 0x009896800000895d */ /* 0x004fea0003900000 */
[----:B------:R-:W2:Y:S02]  /*8f80*/  @!P0 SYNCS.PHASECHK.TRANS64 P0, [R0+URZ], R3 ;  /* 0x00000003000085a7 */ /* 0x000ea400080010ff */
[----:B--2---:R-:W-:Y:S05]  /*8f90*/  @!P0 BRA `(.L_x_243) ;  /* 0xfffffffc00f08947 */ /* 0x004fea000383ffff */
[----:B------:R-:W-:Y:S05]  /*8fa0*/  BRA `(.L_x_244) ;  /* 0xffffffc4008c7947 */ /* 0x000fea000383ffff */
.L_x_116:
[----:B-1----:R1:W3:Y:S02]  /*8fb0*/  SYNCS.PHASECHK.TRANS64.TRYWAIT P0, [R3+URZ+0x2e0], R0 ;  /* 0x0002e000030075a7 */ /* 0x0022e400080011ff */
[----:B---3--:R-:W-:Y:S05]  /*8fc0*/  @!P0 NANOSLEEP.SYNCS 0x989680 ;  /* 0x009896800000895d */ /* 0x008fea0003900000 */
[----:B------:R-:W3:Y:S02]  /*8fd0*/  @!P0 SYNCS.PHASECHK.TRANS64 P0, [R3+URZ+0x2e0], R0 ;  /* 0x0002e000030085a7 */ /* 0x000ee400080010ff */
[----:B---3--:R-:W-:Y:S05]  /*8fe0*/  @!P0 BRA `(.L_x_116) ;  /* 0xfffffffc00f08947 */ /* 0x008fea000383ffff */
[----:B------:R-:W-:Y:S05]  /*8ff0*/  BRA `(.L_x_245) ;  /* 0xffffffc800b87947 */ /* 0x000fea000383ffff */
.L_x_119:
[----:B------:R-:W-:Y:S07]  /*9000*/  MOV R0, UR17 ;  /* 0x0000001100007c02 */ /* 0x000fee0008000f00 */
.L_x_246:
[----:B-1----:R1:W3:Y:S02]  /*9010*/  SYNCS.PHASECHK.TRANS64.TRYWAIT P1, [R0+URZ+0x2d8], R3 ;  /* 0x0002d803000075a7 */ /* 0x0022e400080211ff */
[----:B---3--:R-:W-:Y:S05]  /*9020*/  @!P1 NANOSLEEP.SYNCS 0x989680 ;  /* 0x009896800000995d */ /* 0x008fea0003900000 */
[----:B------:R-:W3:Y:S02]  /*9030*/  @!P1 SYNCS.PHASECHK.TRANS64 P1, [R0+URZ+0x2d8], R3 ;  /* 0x0002d803000095a7 */ /* 0x000ee400080210ff */
[----:B---3--:R-:W-:Y:S05]  /*9040*/  @!P1 BRA `(.L_x_246) ;  /* 0xfffffffc00f09947 */ /* 0x008fea000383ffff */
[----:B------:R-:W-:Y:S05]  /*9050*/  BRA `(.L_x_118) ;  /* 0xffffffd0002c7947 */ /* 0x000fea000383ffff */
.L_x_122:
[----:B-1----:R-:W-:Y:S07]  /*9060*/  MOV R3, UR17 ;  /* 0x0000001100037c02 */ /* 0x002fee0008000f00 */
.L_x_247:
[----:B-1----:R1:W3:Y:S02]  /*9070*/  SYNCS.PHASECHK.TRANS64.TRYWAIT P0, [R3+URZ+0x2c8], R2 ;  /* 0x0002c802030075a7 */ /* 0x0022e400080011ff */
[----:B---3--:R-:W-:Y:S05]  /*9080*/  @!P0 NANOSLEEP.SYNCS 0x989680 ;  /* 0x009896800000895d */ /* 0x008fea0003900000 */
[----:B------:R-:W3:Y:S02]  /*9090*/  @!P0 SYNCS.PHASECHK.TRANS64 P0, [R3+URZ+0x2c8], R2 ;  /* 0x0002c802030085a7 */ /* 0x000ee400080010ff */
[----:B---3--:R-:W-:Y:S05]  /*90a0*/  @!P0 BRA `(.L_x_247) ;  /* 0xfffffffc00f08947 */ /* 0x008fea000383ffff */
[----:B------:R-:W-:Y:S05]  /*90b0*/  BRA `(.L_x_248) ;  /* 0xffffffd000807947 */ /* 0x000fea000383ffff */
.L_x_125:
[----:B-1----:R1:W2:Y:S02]  /*90c0*/  SYNCS.PHASECHK.TRANS64.TRYWAIT P0, [R8+URZ+0x2e0], R3 ;  /* 0x0002e003080075a7 */ /* 0x0022a400080011ff */
[----:B--2---:R-:W-:Y:S05]  /*90d0*/  @!P0 NANOSLEEP.SYNCS 0x989680 ;  /* 0x009896800000895d */ /* 0x004fea0003900000 */
[----:B------:R-:W2:Y:S02]  /*90e0*/  @!P0 SYNCS.PHASECHK.TRANS64 P0, [R8+URZ+0x2e0], R3 ;  /* 0x0002e003080085a7 */ /* 0x000ea400080010ff */
[----:B--2---:R-:W-:Y:S05]  /*90f0*/  @!P0 BRA `(.L_x_125) ;  /* 0xfffffffc00f08947 */ /* 0x004fea000383ffff */
[----:B------:R-:W-:Y:S05]  /*9100*/  BRA `(.L_x_249) ;  /* 0xffffffd400a07947 */ /* 0x000fea000383ffff */
.L_x_131:
[----:B------:R-:W-:Y:S07]  /*9110*/  MOV R0, UR47 ;  /* 0x0000002f00007c02 */ /* 0x000fee0008000f00 */
.L_x_250:
[----:B-1----:R1:W2:Y:S02]  /*9120*/  SYNCS.PHASECHK.TRANS64.TRYWAIT P2, [R0+URZ+0x2c0], R5 ;  /* 0x0002c005000075a7 */ /* 0x0022a400080411ff */
[----:B--2---:R-:W-:Y:S05]  /*9130*/  @!P2 NANOSLEEP.SYNCS 0x989680 ;  /* 0x009896800000a95d */ /* 0x004fea0003900000 */
[----:B------:R-:W2:Y:S02]  /*9140*/  @!P2 SYNCS.PHASECHK.TRANS64 P2, [R0+URZ+0x2c0], R5 ;  /* 0x0002c0050000a5a7 */ /* 0x000ea400080410ff */
[----:B--2---:R-:W-:Y:S05]  /*9150*/  @!P2 BRA `(.L_x_250) ;  /* 0xfffffffc00f0a947 */ /* 0x004fea000383ffff */
[----:B------:R-:W-:Y:S05]  /*9160*/  BRA `(.L_x_130) ;  /* 0xffffffe000387947 */ /* 0x000fea000383ffff */
.L_x_133:
[----:B------:R-:W-:Y:S07]  /*9170*/  MOV R0, UR46 ;  /* 0x0000002e00007c02 */ /* 0x000fee0008000f00 */
.L_x_251:
[----:B------:R1:W1:Y:S02]  /*9180*/  SYNCS.PHASECHK.TRANS64.TRYWAIT P1, [R0+URZ+0x300], R3 ;  /* 0x00030003000075a7 */ /* 0x00026400080211ff */
[----:B-1----:R-:W-:Y:S05]  /*9190*/  @!P1 NANOSLEEP.SYNCS 0x989680 ;  /* 0x009896800000995d */ /* 0x002fea0003900000 */
[----:B------:R-:W1:Y:S02]  /*91a0*/  @!P1 SYNCS.PHASECHK.TRANS64 P1, [R0+URZ+0x300], R3 ;  /* 0x00030003000095a7 */ /* 0x000e6400080210ff */
[----:B-1----:R-:W-:Y:S05]  /*91b0*/  @!P1 BRA `(.L_x_251) ;  /* 0xfffffffc00f09947 */ /* 0x002fea000383ffff */
[----:B------:R-:W-:Y:S05]  /*91c0*/  BRA `(.L_x_132) ;  /* 0xffffffe000987947 */ /* 0x000fea000383ffff */
        .weak           $__internal_0_$__cuda_sm10x_tcgen05_guardrail_trap_col_being_dealloced_not_returned_by_alloc
        .type           $__internal_0_$__cuda_sm10x_tcgen05_guardrail_trap_col_being_dealloced_not_returned_by_alloc,@function
        .size           $__internal_0_$__cuda_sm10x_tcgen05_guardrail_trap_col_being_dealloced_not_returned_by_alloc,($__internal_1_$__cuda_sm10x_tcgen05_guardrail_trap_phase_invalid_during_alloc - $__internal_0_$__cuda_sm10x_tcgen05_guardrail_trap_col_being_dealloced_not_returned_by_alloc)
$__internal_0_$__cuda_sm10x_tcgen05_guardrail_trap_col_being_dealloced_not_returned_by_alloc:
[----:B------:R-:W-:Y:S05]  /*91d0*/  BPT.TRAP 0x1 ;  /* 0x000000040000795c */ /* 0x000fea0000300000 */
[----:B------:R-:W-:-:S04]  /*91e0*/  HFMA2 R3, -RZ, RZ, 0, 0 ;  /* 0x00000000ff037431 */ /* 0x000fc800000001ff */
[----:B------:R-:W-:Y:S05]  /*91f0*/  RET.REL.NODEC R2 `(_ZN7cutlass13device_kernelINS_4gemm6kernel13GemmUniversalIN4cute5tupleIJiiiiEEENS1_10collective13CollectiveMmaINS1_35MainloopSm100TmaUmmaWarpSpecializedILi44ELi2ELi4ENS5_IJNS4_1CILi2EEENSA_ILi1EEESC_EEEEENS5_IJNSA_ILi64EEENSA_ILi16EEESF_EEENS_12float_e4m3_tENS5_IJlSC_lEEESI_SJ_NS4_8TiledMMAINS4_8MMA_AtomIJNS4_10MMA_TraitsINS4_19SM100_MMA_F8F6F4_SSEJSI_SI_fSF_SG_NS4_17integral_constantINS4_4UMMA5MajorELSQ_0EEESR_NSO_INSP_7ScaleInELSS_0EEEST_EEEEEENS4_6LayoutINS5_IJSC_SC_SC_EEENS5_IJNSA_ILi0EEESY_SY_EEEEENS5_IJNS4_10UnderscoreES11_S11_EEEEENS4_13SM90_TMA_LOADENS4_14ComposedLayoutINS4_7SwizzleILi2ELi4ELi3EEENS4_18smem_ptr_flag_bitsILi8EEENSW_INS5_IJNSA_ILi8EEESF_EEENS5_IJSF_SC_EEEEEEEvNS4_8identityENS4_23SM90_TMA_LOAD_MULTICASTES1E_vS1F_EENS_8epilogue10collective18CollectiveEpilogueINS1I_23Sm100TmaWarpSpecializedILi1ELi1ELi8ELb0ELb0EEEJSH_NS5_IJNSW_ISF_SC_EENSW_ISG_SC_EEEEESI_SJ_SI_SJ_NS1I_6fusion15FusionCallbacksIS1M_NS1Q_17LinearCombinationISI_fSI_fLNS_15FloatRoundStyleE2EEESH_S1P_JEEENS4_5SM1004TMEM4LOAD25SM100_TMEM_LOAD_16dp32b8xES14_NS15_INS16_ILi0ELi4ELi3EEES19_NSW_INS5_IJS1A_SG_EEENS5_IJSG_SC_EEEEEEENS4_39AutoVectorizingCopyWithAssumedAlignmentILi128EEENS4_14SM90_TMA_STOREES24_S26_S26_EEEvvEEEEvNT_6ParamsE) ;  /* 0xffffff6c02807950 */ /* 0x000fea0003c3ffff */
        .weak           $__internal_1_$__cuda_sm10x_tcgen05_guardrail_trap_phase_invalid_during_alloc
        .type           $__internal_1_$__cuda_sm10x_tcgen05_guardrail_trap_phase_invalid_during_alloc,@function
        .size           $__internal_1_$__cuda_sm10x_tcgen05_guardrail_trap_phase_invalid_during_alloc,($__internal_2_$__cuda_sm10x_tcgen05_guardrail_trap_unallocated_columns_being_dealloced - $__internal_1_$__cuda_sm10x_tcgen05_guardrail_trap_phase_invalid_during_alloc)
$__internal_1_$__cuda_sm10x_tcgen05_guardrail_trap_phase_invalid_during_alloc:
[----:B------:R-:W-:Y:S05]  /*9200*/  BPT.TRAP 0x1 ;  /* 0x000000040000795c */ /* 0x000fea0000300000 */
[----:B------:R-:W-:-:S04]  /*9210*/  MOV R5, 0x0 ;  /* 0x0000000000057802 */ /* 0x000fc80000000f00 */
[----:B------:R-:W-:Y:S05]  /*9220*/  RET.REL.NODEC R4 `(_ZN7cutlass13device_kernelINS_4gemm6kernel13GemmUniversalIN4cute5tupleIJiiiiEEENS1_10collective13CollectiveMmaINS1_35MainloopSm100TmaUmmaWarpSpecializedILi44ELi2ELi4ENS5_IJNS4_1CILi2EEENSA_ILi1EEESC_EEEEENS5_IJNSA_ILi64EEENSA_ILi16EEESF_EEENS_12float_e4m3_tENS5_IJlSC_lEEESI_SJ_NS4_8TiledMMAINS4_8MMA_AtomIJNS4_10MMA_TraitsINS4_19SM100_MMA_F8F6F4_SSEJSI_SI_fSF_SG_NS4_17integral_constantINS4_4UMMA5MajorELSQ_0EEESR_NSO_INSP_7ScaleInELSS_0EEEST_EEEEEENS4_6LayoutINS5_IJSC_SC_SC_EEENS5_IJNSA_ILi0EEESY_SY_EEEEENS5_IJNS4_10UnderscoreES11_S11_EEEEENS4_13SM90_TMA_LOADENS4_14ComposedLayoutINS4_7SwizzleILi2ELi4ELi3EEENS4_18smem_ptr_flag_bitsILi8EEENSW_INS5_IJNSA_ILi8EEESF_EEENS5_IJSF_SC_EEEEEEEvNS4_8identityENS4_23SM90_TMA_LOAD_MULTICASTES1E_vS1F_EENS_8epilogue10collective18CollectiveEpilogueINS1I_23Sm100TmaWarpSpecializedILi1ELi1ELi8ELb0ELb0EEEJSH_NS5_IJNSW_ISF_SC_EENSW_ISG_SC_EEEEESI_SJ_SI_SJ_NS1I_6fusion15FusionCallbacksIS1M_NS1Q_17LinearCombinationISI_fSI_fLNS_15FloatRoundStyleE2EEESH_S1P_JEEENS4_5SM1004TMEM4LOAD25SM100_TMEM_LOAD_16dp32b8xES14_NS15_INS16_ILi0ELi4ELi3EEES19_NSW_INS5_IJS1A_SG_EEENS5_IJSG_SC_EEEEEEENS4_39AutoVectorizingCopyWithAssumedAlignmentILi128EEENS4_14SM90_TMA_STOREES24_S26_S26_EEEvvEEEEvNT_6ParamsE) ;  /* 0xffffff6c04747950 */ /* 0x000fea0003c3ffff */
        .weak           $__internal_2_$__cuda_sm10x_tcgen05_guardrail_trap_unallocated_columns_being_dealloced
        .type           $__internal_2_$__cuda_sm10x_tcgen05_guardrail_trap_unallocated_columns_being_dealloced,@function
        .size           $__internal_2_$__cuda_sm10x_tcgen05_guardrail_trap_unallocated_columns_being_dealloced,(.L_x_253 - $__internal_2_$__cuda_sm10x_tcgen05_guardrail_trap_unallocated_columns_being_dealloced)
$__internal_2_$__cuda_sm10x_tcgen05_guardrail_trap_unallocated_columns_being_dealloced:
[----:B------:R-:W-:Y:S05]  /*9230*/  BPT.TRAP 0x1 ;  /* 0x000000040000795c */ /* 0x000fea0000300000 */
[----:B------:R-:W-:-:S04]  /*9240*/  HFMA2 R3, -RZ, RZ, 0, 0 ;  /* 0x00000000ff037431 */ /* 0x000fc800000001ff */
[----:B------:R-:W-:Y:S05]  /*9250*/  RET.REL.NODEC R2 `(_ZN7cutlass13device_kernelINS_4gemm6kernel13GemmUniversalIN4cute5tupleIJiiiiEEENS1_10collective13CollectiveMmaINS1_35MainloopSm100TmaUmmaWarpSpecializedILi44ELi2ELi4ENS5_IJNS4_1CILi2EEENSA_ILi1EEESC_EEEEENS5_IJNSA_ILi64EEENSA_ILi16EEESF_EEENS_12float_e4m3_tENS5_IJlSC_lEEESI_SJ_NS4_8TiledMMAINS4_8MMA_AtomIJNS4_10MMA_TraitsINS4_19SM100_MMA_F8F6F4_SSEJSI_SI_fSF_SG_NS4_17integral_constantINS4_4UMMA5MajorELSQ_0EEESR_NSO_INSP_7ScaleInELSS_0EEEST_EEEEEENS4_6LayoutINS5_IJSC_SC_SC_EEENS5_IJNSA_ILi0EEESY_SY_EEEEENS5_IJNS4_10UnderscoreES11_S11_EEEEENS4_13SM90_TMA_LOADENS4_14ComposedLayoutINS4_7SwizzleILi2ELi4ELi3EEENS4_18smem_ptr_flag_bitsILi8EEENSW_INS5_IJNSA_ILi8EEESF_EEENS5_IJSF_SC_EEEEEEEvNS4_8identityENS4_23SM90_TMA_LOAD_MULTICASTES1E_vS1F_EENS_8epilogue10collective18CollectiveEpilogueINS1I_23Sm100TmaWarpSpecializedILi1ELi1ELi8ELb0ELb0EEEJSH_NS5_IJNSW_ISF_SC_EENSW_ISG_SC_EEEEESI_SJ_SI_SJ_NS1I_6fusion15FusionCallbacksIS1M_NS1Q_17LinearCombinationISI_fSI_fLNS_15FloatRoundStyleE2EEESH_S1P_JEEENS4_5SM1004TMEM4LOAD25SM100_TMEM_LOAD_16dp32b8xES14_NS15_INS16_ILi0ELi4ELi3EEES19_NSW_INS5_IJS1A_SG_EEENS5_IJSG_SC_EEEEEEENS4_39AutoVectorizingCopyWithAssumedAlignmentILi128EEENS4_14SM90_TMA_STOREES24_S26_S26_EEEvvEEEEvNT_6ParamsE) ;  /* 0xffffff6c02687950 */ /* 0x000fea0003c3ffff */
.L_x_252:
[----:B------:R-:W-:-:S00]  /*9260*/  BRA `(.L_x_252) ;  /* 0xfffffffc00fc7947 */ /* 0x000fc0000383ffff */
[----:B------:R-:W-:-:S00]  /*9270*/  NOP ;  /* 0x0000000000007918 */ /* 0x000fc00000000000 */
        /* <DEDUP_REMOVED lines=8> */
.L_x_253:


//--------------------- .nv.global.init           --------------------------
	.section	.nv.global.init,"aw",@progbits
.nv.global.init:
	.type		$str$26,@object
	.size		$str$26,($str$25 - $str$26)
$str$26:
        /*0000*/ 	.byte	0x2f, 0x74, 0x6d, 0x70, 0x2f, 0x63, 0x75, 0x74, 0x6c, 0x61, 0x73, 0x73, 0x5f, 0x73, 0x77, 0x65
        /*0010*/ 	.byte	0x65, 0x70, 0x5f, 0x73, 0x72, 0x63, 0x2f, 0x69, 0x6e, 0x63, 0x6c, 0x75, 0x64, 0x65, 0x2f, 0x63
        /*0020*/ 	.byte	0x75, 0x74, 0x65, 0x2f, 0x61, 0x74, 0x6f, 0x6d, 0x2f, 0x63, 0x6f, 0x70, 0x79, 0x5f, 0x74, 0x72
        /*0030*/ 	.byte	0x61, 0x69, 0x74, 0x73, 0x5f, 0x73, 0x6d, 0x31, 0x30, 0x30, 0x2e, 0x68, 0x70, 0x70, 0x00
	.type		$str$25,@object
	.size		$str$25,(__unnamed_1 - $str$25)
$str$25:
        /*003f*/ 	.byte	0x28, 0x28, 0x75, 0x69, 0x6e, 0x74, 0x33, 0x32, 0x5f, 0x74, 0x28, 0x74, 0x68, 0x72, 0x65, 0x61
        /*004f*/ 	.byte	0x64, 0x49, 0x64, 0x78, 0x2e, 0x78, 0x29, 0x20, 0x2f, 0x20, 0x33, 0x32, 0x29, 0x20, 0x25, 0x20
        /*005f*/ 	.byte	0x34, 0x29, 0x20, 0x3d, 0x3d, 0x20, 0x28, 0x28, 0x28, 0x74, 0x6d, 0x65, 0x6d, 0x5f, 0x61, 0x64
        /*006f*/ 	.byte	0x64, 0x72, 0x20, 0x3e, 0x3e, 0x20, 0x31, 0x36, 0x29, 0x20, 0x2f, 0x20, 0x33, 0x32, 0x29, 0x20
        /*007f*/ 	.byte	0x25, 0x20, 0x34, 0x29, 0x00
	.type		__unnamed_1,@object
	.size		__unnamed_1,(.L_1 - __unnamed_1)
__unnamed_1:
        /*0084*/ 	.byte	0x63, 0x6f, 0x6e, 0x73, 0x74, 0x65, 0x78, 0x70, 0x72, 0x20, 0x76, 0x6f, 0x69, 0x64, 0x20, 0x63
        /* <DEDUP_REMOVED lines=36> */
        /*02d4*/ 	.byte	0x3c, 0x30, 0x3e, 0x3e, 0x3e, 0x3e, 0x5d, 0x00
.L_1:


//--------------------- .nv.shared._ZN7cutlass13device_kernelINS_4gemm6kernel13GemmUniversalIN4cute5tupleIJiiiiEEENS1_10collective13CollectiveMmaINS1_35MainloopSm100TmaUmmaWarpSpecializedILi44ELi2ELi4ENS5_IJNS4_1CILi2EEENSA_ILi1EEESC_EEEEENS5_IJNSA_ILi64EEENSA_ILi16EEESF_EEENS_12float_e4m3_tENS5_IJlSC_lEEESI_SJ_NS4_8TiledMMAINS4_8MMA_AtomIJNS4_10MMA_TraitsINS4_19SM100_MMA_F8F6F4_SSEJSI_SI_fSF_SG_NS4_17integral_constantINS4_4UMMA5MajorELSQ_0EEESR_NSO_INSP_7ScaleInELSS_0EEEST_EEEEEENS4_6LayoutINS5_IJSC_SC_SC_EEENS5_IJNSA_ILi0EEESY_SY_EEEEENS5_IJNS4_10UnderscoreES11_S11_EEEEENS4_13SM90_TMA_LOADENS4_14ComposedLayoutINS4_7SwizzleILi2ELi4ELi3EEENS4_18smem_ptr_flag_bitsILi8EEENSW_INS5_IJNSA_ILi8EEESF_EEENS5_IJSF_SC_EEEEEEEvNS4_8identityENS4_23SM90_TMA_LOAD_MULTICASTES1E_vS1F_EENS_8epilogue10collective18CollectiveEpilogueINS1I_23Sm100TmaWarpSpecializedILi1ELi1ELi8ELb0ELb0EEEJSH_NS5_IJNSW_ISF_SC_EENSW_ISG_SC_EEEEESI_SJ_SI_SJ_NS1I_6fusion15FusionCallbacksIS1M_NS1Q_17LinearCombinationISI_fSI_fLNS_15FloatRoundStyleE2EEESH_S1P_JEEENS4_5SM1004TMEM4LOAD25SM100_TMEM_LOAD_16dp32b8xES14_NS15_INS16_ILi0ELi4ELi3EEES19_NSW_INS5_IJS1A_SG_EEENS5_IJSG_SC_EEEEEEENS4_39AutoVectorizingCopyWithAssumedAlignmentILi128EEENS4_14SM90_TMA_STOREES24_S26_S26_EEEvvEEEEvNT_6ParamsE --------------------------
	.section	.nv.shared._ZN7cutlass13device_kernelINS_4gemm6kernel13GemmUniversalIN4cute5tupleIJiiiiEEENS1_10collective13CollectiveMmaINS1_35MainloopSm100TmaUmmaWarpSpecializedILi44ELi2ELi4ENS5_IJNS4_1CILi2EEENSA_ILi1EEESC_EEEEENS5_IJNSA_ILi64EEENSA_ILi16EEESF_EEENS_12float_e4m3_tENS5_IJlSC_lEEESI_SJ_NS4_8TiledMMAINS4_8MMA_AtomIJNS4_10MMA_TraitsINS4_19SM100_MMA_F8F6F4_SSEJSI_SI_fSF_SG_NS4_17integral_constantINS4_4UMMA5MajorELSQ_0EEESR_NSO_INSP_7ScaleInELSS_0EEEST_EEEEEENS4_6LayoutINS5_IJSC_SC_SC_EEENS5_IJNSA_ILi0EEESY_SY_EEEEENS5_IJNS4_10UnderscoreES11_S11_EEEEENS4_13SM90_TMA_LOADENS4_14ComposedLayoutINS4_7SwizzleILi2ELi4ELi3EEENS4_18smem_ptr_flag_bitsILi8EEENSW_INS5_IJNSA_ILi8EEESF_EEENS5_IJSF_SC_EEEEEEEvNS4_8identityENS4_23SM90_TMA_LOAD_MULTICASTES1E_vS1F_EENS_8epilogue10collective18CollectiveEpilogueINS1I_23Sm100TmaWarpSpecializedILi1ELi1ELi8ELb0ELb0EEEJSH_NS5_IJNSW_ISF_SC_EENSW_ISG_SC_EEEEESI_SJ_SI_SJ_NS1I_6fusion15FusionCallbacksIS1M_NS1Q_17LinearCombinationISI_fSI_fLNS_15FloatRoundStyleE2EEESH_S1P_JEEENS4_5SM1004TMEM4LOAD25SM100_TMEM_LOAD_16dp32b8xES14_NS15_INS16_ILi0ELi4ELi3EEES19_NSW_INS5_IJS1A_SG_EEENS5_IJSG_SC_EEEEEEENS4_39AutoVectorizingCopyWithAssumedAlignmentILi128EEENS4_14SM90_TMA_STOREES24_S26_S26_EEEvvEEEEvNT_6ParamsE,"aw",@nobits
	.sectionflags	@""
	.align	16
	.zero		1024


//--------------------- .nv.shared.reserved.0     --------------------------
	.section	.nv.shared.reserved.0,"aw",@nobits
	.weak		__nv_reservedSMEM_offset_0_alias
	.size		__nv_reservedSMEM_offset_0_alias, 0, 64
	.other		__nv_reservedSMEM_offset_0_alias,@"STO_CUDA_RESERVED_SHARED STV_DEFAULT"
__nv_reservedSMEM_offset_0_alias:
	.zero		0
.nv.shared.reserved.0:
	.zero		64
	.weak		__nv_reservedSMEM_tcgen05_partition
	.type		__nv_reservedSMEM_tcgen05_partition,@object
	.size		__nv_reservedSMEM_tcgen05_partition,(.L_0 - __nv_reservedSMEM_tcgen05_partition)
__nv_reservedSMEM_tcgen05_partition:
	.zero		32
.L_0:


//--------------------- .nv.global                --------------------------
	.section	.nv.global,"aw",@nobits
.nv.global:
	.type		_ZN40_INTERNAL_6ac324be_4_k_cu_2cefbd07_174424cute1_E,@object
	.size		_ZN40_INTERNAL_6ac324be_4_k_cu_2cefbd07_174424cute1_E,(_ZN40_INTERNAL_6ac324be_4_k_cu_2cefbd07_174424cuda3std3__45__cpo6cbeginE - _ZN40_INTERNAL_6ac324be_4_k_cu_2cefbd07_174424cute1_E)
_ZN40_INTERNAL_6ac324be_4_k_cu_2cefbd07_174424cute1_E:
	.zero		1
	.type		_ZN40_INTERNAL_6ac324be_4_k_cu_2cefbd07_174424cuda3std3__45__cpo6cbeginE,@object
	.size		_ZN40_INTERNAL_6ac324be_4_k_cu_2cefbd07_174424cuda3std3__45__cpo6cbeginE,(_ZN40_INTERNAL_6ac324be_4_k_cu_2cefbd07_174424cuda3std3__48in_placeE - _ZN40_INTERNAL_6ac324be_4_k_cu_2cefbd07_174424cuda3std3__45__cpo6cbeginE)
_ZN40_INTERNAL_6ac324be_4_k_cu_2cefbd07_174424cuda3std3__45__cpo6cbeginE:
	.zero		1
	.type		_ZN40_INTERNAL_6ac324be_4_k_cu_2cefbd07_174424cuda3std3__48in_placeE,@object
	.size		_ZN40_INTERNAL_6ac324be_4_k_cu_2cefbd07_174424cuda3std3__48in_placeE,(_ZN40_INTERNAL_6ac324be_4_k_cu_2cefbd07_174424cuda3std6ranges3__45__cpo9iter_moveE - _ZN40_INTERNAL_6ac324be_4_k_cu_2cefbd07_174424cuda3std3__48in_placeE)
_ZN40_INTERNAL_6ac324be_4_k_cu_2cefbd07_174424cuda3std3__48in_placeE:
	.zero		1
	.type		_ZN40_INTERNAL_6ac324be_4_k_cu_2cefbd07_174424cuda3std6ranges3__45__cpo9iter_moveE,@object
	.size		_ZN40_INTERNAL_6ac324be_4_k_cu_2cefbd07_174424cuda3std6ranges3__45__cpo9iter_moveE,(_ZN40_INTERNAL_6ac324be_4_k_cu_2cefbd07_174424cuda3std3__45__cpo5beginE - _ZN40_INTERNAL_6ac324be_4_k_cu_2cefbd07_174424cuda3std6ranges3__45__cpo9iter_moveE)
_ZN40_INTERNAL_6ac324be_4_k_cu_2cefbd07_174424cuda3std6ranges3__45__cpo9iter_moveE:
	.zero		1
	.type		_ZN40_INTERNAL_6ac324be_4_k_cu_2cefbd07_174424cuda3std3__45__cpo5beginE,@object
	.size		_ZN40_INTERNAL_6ac324be_4_k_cu_2cefbd07_174424cuda3std3__45__cpo5beginE,(_ZN40_INTERNAL_6ac324be_4_k_cu_2cefbd07_174424cuda3std3__442_GLOBAL__N__6ac324be_4_k_cu_2cefbd07_174426ignoreE - _ZN40_INTERNAL_6ac324be_4_k_cu_2cefbd07_174424cuda3std3__45__cpo5beginE)
_ZN40_INTERNAL_6ac324be_4_k_cu_2cefbd07_174424cuda3std3__45__cpo5beginE:
	.zero		1
	.type		_ZN40_INTERNAL_6ac324be_4_k_cu_2cefbd07_174424cuda3std3__442_GLOBAL__N__6ac324be_4_k_cu_2cefbd07_174426ignoreE,@object
	.size		_ZN40_INTERNAL_6ac324be_4_k_cu_2cefbd07_174424cuda3std3__442_GLOBAL__N__6ac324be_4_k_cu_2cefbd07_174426ignoreE,(_ZN40_INTERNAL_6ac324be_4_k_cu_2cefbd07_174424cute7productE - _ZN40_INTERNAL_6ac324be_4_k_cu_2cefbd07_174424cuda3std3__442_GLOBAL__N__6ac324be_4_k_cu_2cefbd07_174426ignoreE)
_ZN40_INTERNAL_6ac324be_4_k_cu_2cefbd07_174424cuda3std3__442_GLOBAL__N__6ac324be_4_k_cu_2cefbd07_174426ignoreE:
	.zero		1
	.type		_ZN40_INTERNAL_6ac324be_4_k_cu_2cefbd07_174424cute7productE,@object
	.size		_ZN40_INTERNAL_6ac324be_4_k_cu_2cefbd07_174424cute7productE,(_ZN40_INTERNAL_6ac324be_4_k_cu_2cefbd07_174424cuda3std3__45__cpo3endE - _ZN40_INTERNAL_6ac324be_4_k_cu_2cefbd07_174424cute7productE)
_ZN40_INTERNAL_6ac324be_4_k_cu_2cefbd07_174424cute7productE:
	.zero		1
	.type		_ZN40_INTERNAL_6ac324be_4_k_cu_2cefbd07_174424cuda3std3__45__cpo3endE,@object
	.size		_ZN40_INTERNAL_6ac324be_4_k_cu_2cefbd07_174424cuda3std3__45__cpo3endE,(_ZN40_INTERNAL_6ac324be_4_k_cu_2cefbd07_174424cuda3std3__419piecewise_constructE - _ZN40_INTERNAL_6ac324be_4_k_cu_2cefbd07_174424cuda3std3__45__cpo3endE)
_ZN40_INTERNAL_6ac324be_4_k_cu_2cefbd07_174424cuda3std3__45__cpo3endE:
	.zero		1
	.type		_ZN40_INTERNAL_6ac324be_4_k_cu_2cefbd07_174424cuda3std3__419piecewise_constructE,@object
	.size		_ZN40_INTERNAL_6ac324be_4_k_cu_2cefbd07_174424cuda3std3__419piecewise_constructE,(_ZN40_INTERNAL_6ac324be_4_k_cu_2cefbd07_174424cuda3std3__45__cpo4cendE - _ZN40_INTERNAL_6ac324be_4_k_cu_2cefbd07_174424cuda3std3__419piecewise_constructE)
_ZN40_INTERNAL_6ac324be_4_k_cu_2cefbd07_174424cuda3std3__419piecewise_constructE:
	.zero		1
	.type		_ZN40_INTERNAL_6ac324be_4_k_cu_2cefbd07_174424cuda3std3__45__cpo4cendE,@object
	.size		_ZN40_INTERNAL_6ac324be_4_k_cu_2cefbd07_174424cuda3std3__45__cpo4cendE,(_ZN40_INTERNAL_6ac324be_4_k_cu_2cefbd07_174424cuda3std6ranges3__45__cpo4swapE - _ZN40_INTERNAL_6ac324be_4_k_cu_2cefbd07_174424cuda3std3__45__cpo4cendE)
_ZN40_INTERNAL_6ac324be_4_k_cu_2cefbd07_174424cuda3std3__45__cpo4cendE:
	.zero		1
	.type		_ZN40_INTERNAL_6ac324be_4_k_cu_2cefbd07_174424cuda3std6ranges3__45__cpo4swapE,@object
	.size		_ZN40_INTERNAL_6ac324be_4_k_cu_2cefbd07_174424cuda3std6ranges3__45__cpo4swapE,(.L_9 - _ZN40_INTERNAL_6ac324be_4_k_cu_2cefbd07_174424cuda3std6ranges3__45__cpo4swapE)
_ZN40_INTERNAL_6ac324be_4_k_cu_2cefbd07_174424cuda3std6ranges3__45__cpo4swapE:
	.zero		1
.L_9:


//--------------------- .nv.constant0._ZN7cutlass13device_kernelINS_4gemm6kernel13GemmUniversalIN4cute5tupleIJiiiiEEENS1_10collective13CollectiveMmaINS1_35MainloopSm100TmaUmmaWarpSpecializedILi44ELi2ELi4ENS5_IJNS4_1CILi2EEENSA_ILi1EEESC_EEEEENS5_IJNSA_ILi64EEENSA_ILi16EEESF_EEENS_12float_e4m3_tENS5_IJlSC_lEEESI_SJ_NS4_8TiledMMAINS4_8MMA_AtomIJNS4_10MMA_TraitsINS4_19SM100_MMA_F8F6F4_SSEJSI_SI_fSF_SG_NS4_17integral_constantINS4_4UMMA5MajorELSQ_0EEESR_NSO_INSP_7ScaleInELSS_0EEEST_EEEEEENS4_6LayoutINS5_IJSC_SC_SC_EEENS5_IJNSA_ILi0EEESY_SY_EEEEENS5_IJNS4_10UnderscoreES11_S11_EEEEENS4_13SM90_TMA_LOADENS4_14ComposedLayoutINS4_7SwizzleILi2ELi4ELi3EEENS4_18smem_ptr_flag_bitsILi8EEENSW_INS5_IJNSA_ILi8EEESF_EEENS5_IJSF_SC_EEEEEEEvNS4_8identityENS4_23SM90_TMA_LOAD_MULTICASTES1E_vS1F_EENS_8epilogue10collective18CollectiveEpilogueINS1I_23Sm100TmaWarpSpecializedILi1ELi1ELi8ELb0ELb0EEEJSH_NS5_IJNSW_ISF_SC_EENSW_ISG_SC_EEEEESI_SJ_SI_SJ_NS1I_6fusion15FusionCallbacksIS1M_NS1Q_17LinearCombinationISI_fSI_fLNS_15FloatRoundStyleE2EEESH_S1P_JEEENS4_5SM1004TMEM4LOAD25SM100_TMEM_LOAD_16dp32b8xES14_NS15_INS16_ILi0ELi4ELi3EEES19_NSW_INS5_IJS1A_SG_EEENS5_IJSG_SC_EEEEEEENS4_39AutoVectorizingCopyWithAssumedAlignmentILi128EEENS4_14SM90_TMA_STOREES24_S26_S26_EEEvvEEEEvNT_6ParamsE --------------------------
	.section	.nv.constant0._ZN7cutlass13device_kernelINS_4gemm6kernel13GemmUniversalIN4cute5tupleIJiiiiEEENS1_10collective13CollectiveMmaINS1_35MainloopSm100TmaUmmaWarpSpecializedILi44ELi2ELi4ENS5_IJNS4_1CILi2EEENSA_ILi1EEESC_EEEEENS5_IJNSA_ILi64EEENSA_ILi16EEESF_EEENS_12float_e4m3_tENS5_IJlSC_lEEESI_SJ_NS4_8TiledMMAINS4_8MMA_AtomIJNS4_10MMA_TraitsINS4_19SM100_MMA_F8F6F4_SSEJSI_SI_fSF_SG_NS4_17integral_constantINS4_4UMMA5MajorELSQ_0EEESR_NSO_INSP_7ScaleInELSS_0EEEST_EEEEEENS4_6LayoutINS5_IJSC_SC_SC_EEENS5_IJNSA_ILi0EEESY_SY_EEEEENS5_IJNS4_10UnderscoreES11_S11_EEEEENS4_13SM90_TMA_LOADENS4_14ComposedLayoutINS4_7SwizzleILi2ELi4ELi3EEENS4_18smem_ptr_flag_bitsILi8EEENSW_INS5_IJNSA_ILi8EEESF_EEENS5_IJSF_SC_EEEEEEEvNS4_8identityENS4_23SM90_TMA_LOAD_MULTICASTES1E_vS1F_EENS_8epilogue10collective18CollectiveEpilogueINS1I_23Sm100TmaWarpSpecializedILi1ELi1ELi8ELb0ELb0EEEJSH_NS5_IJNSW_ISF_SC_EENSW_ISG_SC_EEEEESI_SJ_SI_SJ_NS1I_6fusion15FusionCallbacksIS1M_NS1Q_17LinearCombinationISI_fSI_fLNS_15FloatRoundStyleE2EEESH_S1P_JEEENS4_5SM1004TMEM4LOAD25SM100_TMEM_LOAD_16dp32b8xES14_NS15_INS16_ILi0ELi4ELi3EEES19_NSW_INS5_IJS1A_SG_EEENS5_IJSG_SC_EEEEEEENS4_39AutoVectorizingCopyWithAssumedAlignmentILi128EEENS4_14SM90_TMA_STOREES24_S26_S26_EEEvvEEEEvNT_6ParamsE,"a",@progbits
	.sectionflags	@""
	.align	4
.nv.constant0._ZN7cutlass13device_kernelINS_4gemm6kernel13GemmUniversalIN4cute5tupleIJiiiiEEENS1_10collective13CollectiveMmaINS1_35MainloopSm100TmaUmmaWarpSpecializedILi44ELi2ELi4ENS5_IJNS4_1CILi2EEENSA_ILi1EEESC_EEEEENS5_IJNSA_ILi64EEENSA_ILi16EEESF_EEENS_12float_e4m3_tENS5_IJlSC_lEEESI_SJ_NS4_8TiledMMAINS4_8MMA_AtomIJNS4_10MMA_TraitsINS4_19SM100_MMA_F8F6F4_SSEJSI_SI_fSF_SG_NS4_17integral_constantINS4_4UMMA5MajorELSQ_0EEESR_NSO_INSP_7ScaleInELSS_0EEEST_EEEEEENS4_6LayoutINS5_IJSC_SC_SC_EEENS5_IJNSA_ILi0EEESY_SY_EEEEENS5_IJNS4_10UnderscoreES11_S11_EEEEENS4_13SM90_TMA_LOADENS4_14ComposedLayoutINS4_7SwizzleILi2ELi4ELi3EEENS4_18smem_ptr_flag_bitsILi8EEENSW_INS5_IJNSA_ILi8EEESF_EEENS5_IJSF_SC_EEEEEEEvNS4_8identityENS4_23SM90_TMA_LOAD_MULTICASTES1E_vS1F_EENS_8epilogue10collective18CollectiveEpilogueINS1I_23Sm100TmaWarpSpecializedILi1ELi1ELi8ELb0ELb0EEEJSH_NS5_IJNSW_ISF_SC_EENSW_ISG_SC_EEEEESI_SJ_SI_SJ_NS1I_6fusion15FusionCallbacksIS1M_NS1Q_17LinearCombinationISI_fSI_fLNS_15FloatRoundStyleE2EEESH_S1P_JEEENS4_5SM1004TMEM4LOAD25SM100_TMEM_LOAD_16dp32b8xES14_NS15_INS16_ILi0ELi4ELi3EEES19_NSW_INS5_IJS1A_SG_EEENS5_IJSG_SC_EEEEEEENS4_39AutoVectorizingCopyWithAssumedAlignmentILi128EEENS4_14SM90_TMA_STOREES24_S26_S26_EEEvvEEEEvNT_6ParamsE:
	.zero		2944


//--------------------- SYMBOLS --------------------------

	.type		.nv.reservedSmem.offset0,@object
	.size		.nv.reservedSmem.offset0,0x4
	.type		.nv.reservedSmem.cap,@object
	.size		.nv.reservedSmem.cap,0x4
	.type		__assertfail,@function
